//
// Generated by NVIDIA NVVM Compiler
//
// Compiler Build ID: CL-36424714
// Cuda compilation tools, release 13.0, V13.0.88
// Based on NVVM 20.0.0
//

.version 9.0
.target sm_100
.address_size 64

	// .globl	_Z13forwardKernelPdS_jjjjj
.extern .func  (.param .b32 func_retval0) vprintf
(
	.param .b64 vprintf_param_0,
	.param .b64 vprintf_param_1
)
;
.func  (.param .b64 func_retval0) __internal_accurate_pow
(
	.param .b64 __internal_accurate_pow_param_0,
	.param .b64 __internal_accurate_pow_param_1
)
;
.const .align 8 .f64 rate = 0d3FE6666666666666;
.const .align 8 .f64 momentum = 0d3FD3333333333333;
.const .align 8 .f64 beta1 = 0d3FECCCCCCCCCCCCD;
.const .align 8 .f64 beta2 = 0d3FEFF7CED916872B;
.const .align 8 .f64 d_epsilon = 0d3E7AD7F29ABCAF48;
.global .align 1 .b8 $str[10] = {111, 117, 116, 32, 61, 32, 37, 102, 10};

.visible .entry _Z13forwardKernelPdS_jjjjj(
	.param .u64 .ptr .align 1 _Z13forwardKernelPdS_jjjjj_param_0,
	.param .u64 .ptr .align 1 _Z13forwardKernelPdS_jjjjj_param_1,
	.param .u32 _Z13forwardKernelPdS_jjjjj_param_2,
	.param .u32 _Z13forwardKernelPdS_jjjjj_param_3,
	.param .u32 _Z13forwardKernelPdS_jjjjj_param_4,
	.param .u32 _Z13forwardKernelPdS_jjjjj_param_5,
	.param .u32 _Z13forwardKernelPdS_jjjjj_param_6
)
{
	.local .align 8 .b8 	__local_depot0[8];
	.reg .b64 	%SP;
	.reg .b64 	%SPL;
	.reg .pred 	%p<15>;
	.reg .b32 	%r<124>;
	.reg .b32 	%f<3>;
	.reg .b64 	%rd<71>;
	.reg .b64 	%fd<96>;

	mov.u64 	%SPL, __local_depot0;
	cvta.local.u64 	%SP, %SPL;
	ld.param.u64 	%rd3, [_Z13forwardKernelPdS_jjjjj_param_0];
	ld.param.u64 	%rd4, [_Z13forwardKernelPdS_jjjjj_param_1];
	ld.param.u32 	%r52, [_Z13forwardKernelPdS_jjjjj_param_2];
	ld.param.u32 	%r51, [_Z13forwardKernelPdS_jjjjj_param_3];
	ld.param.u32 	%r53, [_Z13forwardKernelPdS_jjjjj_param_4];
	ld.param.u32 	%r54, [_Z13forwardKernelPdS_jjjjj_param_5];
	ld.param.u32 	%r55, [_Z13forwardKernelPdS_jjjjj_param_6];
	cvta.to.global.u64 	%rd1, %rd4;
	cvta.to.global.u64 	%rd2, %rd3;
	mov.u32 	%r1, %tid.x;
	add.s32 	%r56, %r54, 1;
	setp.eq.s32 	%p1, %r52, %r56;
	selp.b32 	%r2, %r53, %r55, %p1;
	add.s32 	%r57, %r52, -1;
	mad.lo.s32 	%r3, %r57, %r55, %r57;
	add.s32 	%r58, %r51, %r3;
	add.s32 	%r4, %r58, 1;
	setp.eq.s32 	%p2, %r52, 1;
	selp.b32 	%r5, %r51, %r55, %p2;
	add.s32 	%r6, %r5, 1;
	setp.eq.s32 	%p3, %r6, 0;
	not.b32 	%r59, %r5;
	add.s32 	%r7, %r4, %r59;
	mad.lo.s32 	%r60, %r55, %r51, %r55;
	selp.b32 	%r8, 0, %r60, %p2;
	setp.gt.u32 	%p4, %r52, 1;
	add.s32 	%r61, %r52, -2;
	mul.lo.s32 	%r62, %r55, %r61;
	mad.lo.s32 	%r63, %r62, %r55, %r62;
	selp.b32 	%r9, %r63, 0, %p4;
	mov.f64 	%fd94, 0d0000000000000000;
	@%p3 bra 	$L__BB0_12;
	add.s32 	%r65, %r8, %r1;
	add.s32 	%r10, %r65, %r9;
	setp.lt.u32 	%p5, %r5, 7;
	mov.f64 	%fd94, 0d0000000000000000;
	mov.b32 	%r122, 0;
	@%p5 bra 	$L__BB0_4;
	and.b32  	%r122, %r6, -8;
	neg.s32 	%r120, %r122;
	add.s32 	%r67, %r9, %r8;
	add.s32 	%r112, %r67, %r1;
	add.s32 	%r119, %r112, %r2;
	shl.b32 	%r68, %r2, 1;
	add.s32 	%r118, %r112, %r68;
	mad.lo.s32 	%r117, %r2, 3, %r112;
	shl.b32 	%r69, %r2, 2;
	add.s32 	%r116, %r112, %r69;
	mad.lo.s32 	%r115, %r2, 5, %r112;
	mad.lo.s32 	%r114, %r2, 6, %r112;
	mad.lo.s32 	%r113, %r2, 7, %r112;
	sub.s32 	%r71, %r58, %r5;
	add.s32 	%r111, %r71, 3;
	mov.f64 	%fd94, 0d0000000000000000;
$L__BB0_3:
	.pragma "nounroll";
	add.s32 	%r72, %r111, -3;
	mul.wide.u32 	%rd5, %r72, 8;
	add.s64 	%rd6, %rd2, %rd5;
	ld.global.f64 	%fd21, [%rd6];
	mul.wide.u32 	%rd7, %r112, 8;
	add.s64 	%rd8, %rd1, %rd7;
	ld.global.f64 	%fd22, [%rd8];
	fma.rn.f64 	%fd23, %fd21, %fd22, %fd94;
	add.s32 	%r73, %r111, -2;
	mul.wide.u32 	%rd9, %r73, 8;
	add.s64 	%rd10, %rd2, %rd9;
	ld.global.f64 	%fd24, [%rd10];
	mul.wide.u32 	%rd11, %r119, 8;
	add.s64 	%rd12, %rd1, %rd11;
	ld.global.f64 	%fd25, [%rd12];
	fma.rn.f64 	%fd26, %fd24, %fd25, %fd23;
	add.s32 	%r74, %r111, -1;
	mul.wide.u32 	%rd13, %r74, 8;
	add.s64 	%rd14, %rd2, %rd13;
	ld.global.f64 	%fd27, [%rd14];
	mul.wide.u32 	%rd15, %r118, 8;
	add.s64 	%rd16, %rd1, %rd15;
	ld.global.f64 	%fd28, [%rd16];
	fma.rn.f64 	%fd29, %fd27, %fd28, %fd26;
	add.s32 	%r75, %r111, 4;
	mul.wide.u32 	%rd17, %r111, 8;
	add.s64 	%rd18, %rd2, %rd17;
	ld.global.f64 	%fd30, [%rd18];
	mul.wide.u32 	%rd19, %r117, 8;
	add.s64 	%rd20, %rd1, %rd19;
	ld.global.f64 	%fd31, [%rd20];
	fma.rn.f64 	%fd32, %fd30, %fd31, %fd29;
	add.s32 	%r76, %r111, 1;
	mul.wide.u32 	%rd21, %r76, 8;
	add.s64 	%rd22, %rd2, %rd21;
	ld.global.f64 	%fd33, [%rd22];
	mul.wide.u32 	%rd23, %r116, 8;
	add.s64 	%rd24, %rd1, %rd23;
	ld.global.f64 	%fd34, [%rd24];
	fma.rn.f64 	%fd35, %fd33, %fd34, %fd32;
	add.s32 	%r77, %r111, 2;
	mul.wide.u32 	%rd25, %r77, 8;
	add.s64 	%rd26, %rd2, %rd25;
	ld.global.f64 	%fd36, [%rd26];
	mul.wide.u32 	%rd27, %r115, 8;
	add.s64 	%rd28, %rd1, %rd27;
	ld.global.f64 	%fd37, [%rd28];
	fma.rn.f64 	%fd38, %fd36, %fd37, %fd35;
	add.s32 	%r78, %r111, 3;
	mul.wide.u32 	%rd29, %r78, 8;
	add.s64 	%rd30, %rd2, %rd29;
	ld.global.f64 	%fd39, [%rd30];
	mul.wide.u32 	%rd31, %r114, 8;
	add.s64 	%rd32, %rd1, %rd31;
	ld.global.f64 	%fd40, [%rd32];
	fma.rn.f64 	%fd41, %fd39, %fd40, %fd38;
	mul.wide.u32 	%rd33, %r75, 8;
	add.s64 	%rd34, %rd2, %rd33;
	ld.global.f64 	%fd42, [%rd34];
	mul.wide.u32 	%rd35, %r113, 8;
	add.s64 	%rd36, %rd1, %rd35;
	ld.global.f64 	%fd43, [%rd36];
	fma.rn.f64 	%fd94, %fd42, %fd43, %fd41;
	add.s32 	%r120, %r120, 8;
	shl.b32 	%r79, %r2, 3;
	add.s32 	%r119, %r119, %r79;
	add.s32 	%r118, %r118, %r79;
	add.s32 	%r117, %r117, %r79;
	add.s32 	%r116, %r116, %r79;
	add.s32 	%r115, %r115, %r79;
	add.s32 	%r114, %r114, %r79;
	add.s32 	%r113, %r113, %r79;
	add.s32 	%r112, %r112, %r79;
	add.s32 	%r111, %r111, 8;
	setp.ne.s32 	%p6, %r120, 0;
	@%p6 bra 	$L__BB0_3;
$L__BB0_4:
	and.b32  	%r43, %r6, 7;
	setp.eq.s32 	%p7, %r43, 0;
	@%p7 bra 	$L__BB0_12;
	setp.lt.u32 	%p8, %r43, 4;
	@%p8 bra 	$L__BB0_7;
	add.s32 	%r80, %r7, %r122;
	mul.wide.u32 	%rd37, %r80, 8;
	add.s64 	%rd38, %rd2, %rd37;
	ld.global.f64 	%fd45, [%rd38];
	mad.lo.s32 	%r81, %r122, %r2, %r10;
	mul.wide.u32 	%rd39, %r81, 8;
	add.s64 	%rd40, %rd1, %rd39;
	ld.global.f64 	%fd46, [%rd40];
	fma.rn.f64 	%fd47, %fd45, %fd46, %fd94;
	add.s32 	%r82, %r80, 1;
	mul.wide.u32 	%rd41, %r82, 8;
	add.s64 	%rd42, %rd2, %rd41;
	ld.global.f64 	%fd48, [%rd42];
	add.s32 	%r83, %r81, %r2;
	mul.wide.u32 	%rd43, %r83, 8;
	add.s64 	%rd44, %rd1, %rd43;
	ld.global.f64 	%fd49, [%rd44];
	fma.rn.f64 	%fd50, %fd48, %fd49, %fd47;
	add.s32 	%r84, %r80, 2;
	mul.wide.u32 	%rd45, %r84, 8;
	add.s64 	%rd46, %rd2, %rd45;
	ld.global.f64 	%fd51, [%rd46];
	add.s32 	%r85, %r83, %r2;
	mul.wide.u32 	%rd47, %r85, 8;
	add.s64 	%rd48, %rd1, %rd47;
	ld.global.f64 	%fd52, [%rd48];
	fma.rn.f64 	%fd53, %fd51, %fd52, %fd50;
	add.s32 	%r86, %r80, 3;
	mul.wide.u32 	%rd49, %r86, 8;
	add.s64 	%rd50, %rd2, %rd49;
	ld.global.f64 	%fd54, [%rd50];
	add.s32 	%r87, %r85, %r2;
	mul.wide.u32 	%rd51, %r87, 8;
	add.s64 	%rd52, %rd1, %rd51;
	ld.global.f64 	%fd55, [%rd52];
	fma.rn.f64 	%fd94, %fd54, %fd55, %fd53;
	add.s32 	%r122, %r122, 4;
$L__BB0_7:
	and.b32  	%r88, %r6, 3;
	setp.eq.s32 	%p9, %r88, 0;
	@%p9 bra 	$L__BB0_12;
	setp.eq.s32 	%p10, %r88, 1;
	@%p10 bra 	$L__BB0_10;
	add.s32 	%r89, %r7, %r122;
	mul.wide.u32 	%rd53, %r89, 8;
	add.s64 	%rd54, %rd2, %rd53;
	ld.global.f64 	%fd57, [%rd54];
	mad.lo.s32 	%r90, %r122, %r2, %r10;
	mul.wide.u32 	%rd55, %r90, 8;
	add.s64 	%rd56, %rd1, %rd55;
	ld.global.f64 	%fd58, [%rd56];
	fma.rn.f64 	%fd59, %fd57, %fd58, %fd94;
	add.s32 	%r91, %r89, 1;
	mul.wide.u32 	%rd57, %r91, 8;
	add.s64 	%rd58, %rd2, %rd57;
	ld.global.f64 	%fd60, [%rd58];
	add.s32 	%r92, %r90, %r2;
	mul.wide.u32 	%rd59, %r92, 8;
	add.s64 	%rd60, %rd1, %rd59;
	ld.global.f64 	%fd61, [%rd60];
	fma.rn.f64 	%fd94, %fd60, %fd61, %fd59;
	add.s32 	%r122, %r122, 2;
$L__BB0_10:
	and.b32  	%r93, %r5, 1;
	setp.eq.b32 	%p11, %r93, 1;
	@%p11 bra 	$L__BB0_12;
	add.s32 	%r94, %r7, %r122;
	mul.wide.u32 	%rd61, %r94, 8;
	add.s64 	%rd62, %rd2, %rd61;
	ld.global.f64 	%fd62, [%rd62];
	mad.lo.s32 	%r95, %r122, %r2, %r10;
	mul.wide.u32 	%rd63, %r95, 8;
	add.s64 	%rd64, %rd1, %rd63;
	ld.global.f64 	%fd63, [%rd64];
	fma.rn.f64 	%fd94, %fd62, %fd63, %fd94;
$L__BB0_12:
	neg.f64 	%fd64, %fd94;
	fma.rn.f64 	%fd65, %fd94, 0dBFF71547652B82FE, 0d4338000000000000;
	{
	.reg .b32 %temp; 
	mov.b64 	{%r48, %temp}, %fd65;
	}
	mov.f64 	%fd66, 0dC338000000000000;
	add.rn.f64 	%fd67, %fd65, %fd66;
	fma.rn.f64 	%fd68, %fd67, 0dBFE62E42FEFA39EF, %fd64;
	fma.rn.f64 	%fd69, %fd67, 0dBC7ABC9E3B39803F, %fd68;
	fma.rn.f64 	%fd70, %fd69, 0d3E5ADE1569CE2BDF, 0d3E928AF3FCA213EA;
	fma.rn.f64 	%fd71, %fd70, %fd69, 0d3EC71DEE62401315;
	fma.rn.f64 	%fd72, %fd71, %fd69, 0d3EFA01997C89EB71;
	fma.rn.f64 	%fd73, %fd72, %fd69, 0d3F2A01A014761F65;
	fma.rn.f64 	%fd74, %fd73, %fd69, 0d3F56C16C1852B7AF;
	fma.rn.f64 	%fd75, %fd74, %fd69, 0d3F81111111122322;
	fma.rn.f64 	%fd76, %fd75, %fd69, 0d3FA55555555502A1;
	fma.rn.f64 	%fd77, %fd76, %fd69, 0d3FC5555555555511;
	fma.rn.f64 	%fd78, %fd77, %fd69, 0d3FE000000000000B;
	fma.rn.f64 	%fd79, %fd78, %fd69, 0d3FF0000000000000;
	fma.rn.f64 	%fd80, %fd79, %fd69, 0d3FF0000000000000;
	{
	.reg .b32 %temp; 
	mov.b64 	{%r49, %temp}, %fd80;
	}
	{
	.reg .b32 %temp; 
	mov.b64 	{%temp, %r50}, %fd80;
	}
	shl.b32 	%r96, %r48, 20;
	add.s32 	%r97, %r96, %r50;
	mov.b64 	%fd95, {%r49, %r97};
	{
	.reg .b32 %temp; 
	mov.b64 	{%temp, %r98}, %fd64;
	}
	mov.b32 	%f2, %r98;
	abs.f32 	%f1, %f2;
	setp.lt.f32 	%p12, %f1, 0f4086232B;
	@%p12 bra 	$L__BB0_15;
	setp.gt.f64 	%p13, %fd94, 0d0000000000000000;
	mov.f64 	%fd81, 0d7FF0000000000000;
	sub.f64 	%fd82, %fd81, %fd94;
	selp.f64 	%fd95, 0d0000000000000000, %fd82, %p13;
	setp.geu.f32 	%p14, %f1, 0f40874800;
	@%p14 bra 	$L__BB0_15;
	shr.u32 	%r99, %r48, 31;
	add.s32 	%r100, %r48, %r99;
	shr.s32 	%r101, %r100, 1;
	shl.b32 	%r102, %r101, 20;
	add.s32 	%r103, %r50, %r102;
	mov.b64 	%fd83, {%r49, %r103};
	sub.s32 	%r104, %r48, %r101;
	shl.b32 	%r105, %r104, 20;
	add.s32 	%r106, %r105, 1072693248;
	mov.b32 	%r107, 0;
	mov.b64 	%fd84, {%r107, %r106};
	mul.f64 	%fd95, %fd84, %fd83;
$L__BB0_15:
	add.u64 	%rd65, %SP, 0;
	add.u64 	%rd66, %SPL, 0;
	add.f64 	%fd85, %fd95, 0d3FF0000000000000;
	rcp.rn.f64 	%fd86, %fd85;
	add.s32 	%r108, %r4, %r1;
	mul.wide.u32 	%rd67, %r108, 8;
	add.s64 	%rd68, %rd2, %rd67;
	st.global.f64 	[%rd68], %fd86;
	st.local.f64 	[%rd66], %fd86;
	mov.u64 	%rd69, $str;
	cvta.global.u64 	%rd70, %rd69;
	{ // callseq 0, 0
	.param .b64 param0;
	st.param.b64 	[param0], %rd70;
	.param .b64 param1;
	st.param.b64 	[param1], %rd65;
	.param .b32 retval0;
	call.uni (retval0), 
	vprintf, 
	(
	param0, 
	param1
	);
	ld.param.b32 	%r109, [retval0];
	} // callseq 0
	ret;

}
	// .globl	_Z20calculateOutputDeltaPdS_S_j
.visible .entry _Z20calculateOutputDeltaPdS_S_j(
	.param .u64 .ptr .align 1 _Z20calculateOutputDeltaPdS_S_j_param_0,
	.param .u64 .ptr .align 1 _Z20calculateOutputDeltaPdS_S_j_param_1,
	.param .u64 .ptr .align 1 _Z20calculateOutputDeltaPdS_S_j_param_2,
	.param .u32 _Z20calculateOutputDeltaPdS_S_j_param_3
)
{
	.reg .b32 	%r<4>;
	.reg .b64 	%rd<12>;
	.reg .b64 	%fd<8>;

	ld.param.u64 	%rd1, [_Z20calculateOutputDeltaPdS_S_j_param_0];
	ld.param.u64 	%rd2, [_Z20calculateOutputDeltaPdS_S_j_param_1];
	ld.param.u64 	%rd3, [_Z20calculateOutputDeltaPdS_S_j_param_2];
	ld.param.u32 	%r1, [_Z20calculateOutputDeltaPdS_S_j_param_3];
	cvta.to.global.u64 	%rd4, %rd2;
	cvta.to.global.u64 	%rd5, %rd1;
	cvta.to.global.u64 	%rd6, %rd3;
	mov.u32 	%r2, %tid.x;
	mul.wide.u32 	%rd7, %r2, 8;
	add.s64 	%rd8, %rd6, %rd7;
	ld.global.f64 	%fd1, [%rd8];
	add.s32 	%r3, %r1, %r2;
	mul.wide.u32 	%rd9, %r3, 8;
	add.s64 	%rd10, %rd5, %rd9;
	ld.global.f64 	%fd2, [%rd10];
	sub.f64 	%fd3, %fd1, %fd2;
	mov.f64 	%fd4, 0d3FF0000000000000;
	sub.f64 	%fd5, %fd4, %fd2;
	mul.f64 	%fd6, %fd2, %fd5;
	mul.f64 	%fd7, %fd3, %fd6;
	add.s64 	%rd11, %rd4, %rd9;
	st.global.f64 	[%rd11], %fd7;
	ret;

}
	// .globl	_Z21calculateHiddensDeltaPdS_S_jjjjj
.visible .entry _Z21calculateHiddensDeltaPdS_S_jjjjj(
	.param .u64 .ptr .align 1 _Z21calculateHiddensDeltaPdS_S_jjjjj_param_0,
	.param .u64 .ptr .align 1 _Z21calculateHiddensDeltaPdS_S_jjjjj_param_1,
	.param .u64 .ptr .align 1 _Z21calculateHiddensDeltaPdS_S_jjjjj_param_2,
	.param .u32 _Z21calculateHiddensDeltaPdS_S_jjjjj_param_3,
	.param .u32 _Z21calculateHiddensDeltaPdS_S_jjjjj_param_4,
	.param .u32 _Z21calculateHiddensDeltaPdS_S_jjjjj_param_5,
	.param .u32 _Z21calculateHiddensDeltaPdS_S_jjjjj_param_6,
	.param .u32 _Z21calculateHiddensDeltaPdS_S_jjjjj_param_7
)
{
	.reg .pred 	%p<11>;
	.reg .b32 	%r<115>;
	.reg .b64 	%rd<126>;
	.reg .b64 	%fd<117>;

	ld.param.u64 	%rd3, [_Z21calculateHiddensDeltaPdS_S_jjjjj_param_0];
	ld.param.u64 	%rd4, [_Z21calculateHiddensDeltaPdS_S_jjjjj_param_1];
	ld.param.u64 	%rd5, [_Z21calculateHiddensDeltaPdS_S_jjjjj_param_2];
	ld.param.u32 	%r38, [_Z21calculateHiddensDeltaPdS_S_jjjjj_param_3];
	ld.param.u32 	%r36, [_Z21calculateHiddensDeltaPdS_S_jjjjj_param_4];
	ld.param.u32 	%r39, [_Z21calculateHiddensDeltaPdS_S_jjjjj_param_5];
	ld.param.u32 	%r40, [_Z21calculateHiddensDeltaPdS_S_jjjjj_param_6];
	ld.param.u32 	%r37, [_Z21calculateHiddensDeltaPdS_S_jjjjj_param_7];
	cvta.to.global.u64 	%rd1, %rd4;
	cvta.to.global.u64 	%rd2, %rd5;
	mov.u32 	%r1, %tid.x;
	add.s32 	%r41, %r38, -1;
	mad.lo.s32 	%r2, %r41, %r37, %r41;
	add.s32 	%r42, %r36, %r2;
	add.s32 	%r3, %r42, 1;
	add.s32 	%r43, %r37, %r3;
	setp.eq.s32 	%p1, %r38, %r40;
	selp.b32 	%r4, %r39, %r37, %p1;
	add.s32 	%r5, %r43, 1;
	setp.eq.s32 	%p2, %r4, 0;
	mov.f64 	%fd116, 0d0000000000000000;
	@%p2 bra 	$L__BB2_13;
	mul.lo.s32 	%r6, %r4, %r1;
	mul.lo.s32 	%r7, %r3, %r37;
	add.s32 	%r8, %r7, %r6;
	and.b32  	%r9, %r4, 15;
	setp.lt.u32 	%p3, %r4, 16;
	mov.f64 	%fd116, 0d0000000000000000;
	mov.b32 	%r110, 0;
	@%p3 bra 	$L__BB2_4;
	and.b32  	%r110, %r4, -16;
	neg.s32 	%r108, %r110;
	add.s32 	%r45, %r37, %r36;
	add.s32 	%r46, %r45, %r2;
	add.s32 	%r107, %r46, 8;
	add.s32 	%r106, %r8, 7;
	mov.f64 	%fd116, 0d0000000000000000;
$L__BB2_3:
	.pragma "nounroll";
	add.s32 	%r47, %r106, -7;
	mul.wide.u32 	%rd6, %r47, 8;
	add.s64 	%rd7, %rd1, %rd6;
	ld.global.f64 	%fd18, [%rd7];
	add.s32 	%r48, %r107, -6;
	mul.wide.u32 	%rd8, %r48, 8;
	add.s64 	%rd9, %rd2, %rd8;
	ld.global.f64 	%fd19, [%rd9];
	fma.rn.f64 	%fd20, %fd18, %fd19, %fd116;
	add.s32 	%r49, %r106, -6;
	mul.wide.u32 	%rd10, %r49, 8;
	add.s64 	%rd11, %rd1, %rd10;
	ld.global.f64 	%fd21, [%rd11];
	add.s32 	%r50, %r107, -5;
	mul.wide.u32 	%rd12, %r50, 8;
	add.s64 	%rd13, %rd2, %rd12;
	ld.global.f64 	%fd22, [%rd13];
	fma.rn.f64 	%fd23, %fd21, %fd22, %fd20;
	add.s32 	%r51, %r106, -5;
	mul.wide.u32 	%rd14, %r51, 8;
	add.s64 	%rd15, %rd1, %rd14;
	ld.global.f64 	%fd24, [%rd15];
	add.s32 	%r52, %r107, -4;
	mul.wide.u32 	%rd16, %r52, 8;
	add.s64 	%rd17, %rd2, %rd16;
	ld.global.f64 	%fd25, [%rd17];
	fma.rn.f64 	%fd26, %fd24, %fd25, %fd23;
	add.s32 	%r53, %r106, -4;
	mul.wide.u32 	%rd18, %r53, 8;
	add.s64 	%rd19, %rd1, %rd18;
	ld.global.f64 	%fd27, [%rd19];
	add.s32 	%r54, %r107, -3;
	mul.wide.u32 	%rd20, %r54, 8;
	add.s64 	%rd21, %rd2, %rd20;
	ld.global.f64 	%fd28, [%rd21];
	fma.rn.f64 	%fd29, %fd27, %fd28, %fd26;
	add.s32 	%r55, %r106, -3;
	mul.wide.u32 	%rd22, %r55, 8;
	add.s64 	%rd23, %rd1, %rd22;
	ld.global.f64 	%fd30, [%rd23];
	add.s32 	%r56, %r107, -2;
	mul.wide.u32 	%rd24, %r56, 8;
	add.s64 	%rd25, %rd2, %rd24;
	ld.global.f64 	%fd31, [%rd25];
	fma.rn.f64 	%fd32, %fd30, %fd31, %fd29;
	add.s32 	%r57, %r106, -2;
	mul.wide.u32 	%rd26, %r57, 8;
	add.s64 	%rd27, %rd1, %rd26;
	ld.global.f64 	%fd33, [%rd27];
	add.s32 	%r58, %r107, -1;
	mul.wide.u32 	%rd28, %r58, 8;
	add.s64 	%rd29, %rd2, %rd28;
	ld.global.f64 	%fd34, [%rd29];
	fma.rn.f64 	%fd35, %fd33, %fd34, %fd32;
	add.s32 	%r59, %r106, -1;
	mul.wide.u32 	%rd30, %r59, 8;
	add.s64 	%rd31, %rd1, %rd30;
	ld.global.f64 	%fd36, [%rd31];
	add.s32 	%r60, %r107, 9;
	mul.wide.u32 	%rd32, %r107, 8;
	add.s64 	%rd33, %rd2, %rd32;
	ld.global.f64 	%fd37, [%rd33];
	fma.rn.f64 	%fd38, %fd36, %fd37, %fd35;
	add.s32 	%r61, %r106, 8;
	mul.wide.u32 	%rd34, %r106, 8;
	add.s64 	%rd35, %rd1, %rd34;
	ld.global.f64 	%fd39, [%rd35];
	add.s32 	%r62, %r107, 1;
	mul.wide.u32 	%rd36, %r62, 8;
	add.s64 	%rd37, %rd2, %rd36;
	ld.global.f64 	%fd40, [%rd37];
	fma.rn.f64 	%fd41, %fd39, %fd40, %fd38;
	add.s32 	%r63, %r106, 1;
	mul.wide.u32 	%rd38, %r63, 8;
	add.s64 	%rd39, %rd1, %rd38;
	ld.global.f64 	%fd42, [%rd39];
	add.s32 	%r64, %r107, 2;
	mul.wide.u32 	%rd40, %r64, 8;
	add.s64 	%rd41, %rd2, %rd40;
	ld.global.f64 	%fd43, [%rd41];
	fma.rn.f64 	%fd44, %fd42, %fd43, %fd41;
	add.s32 	%r65, %r106, 2;
	mul.wide.u32 	%rd42, %r65, 8;
	add.s64 	%rd43, %rd1, %rd42;
	ld.global.f64 	%fd45, [%rd43];
	add.s32 	%r66, %r107, 3;
	mul.wide.u32 	%rd44, %r66, 8;
	add.s64 	%rd45, %rd2, %rd44;
	ld.global.f64 	%fd46, [%rd45];
	fma.rn.f64 	%fd47, %fd45, %fd46, %fd44;
	add.s32 	%r67, %r106, 3;
	mul.wide.u32 	%rd46, %r67, 8;
	add.s64 	%rd47, %rd1, %rd46;
	ld.global.f64 	%fd48, [%rd47];
	add.s32 	%r68, %r107, 4;
	mul.wide.u32 	%rd48, %r68, 8;
	add.s64 	%rd49, %rd2, %rd48;
	ld.global.f64 	%fd49, [%rd49];
	fma.rn.f64 	%fd50, %fd48, %fd49, %fd47;
	add.s32 	%r69, %r106, 4;
	mul.wide.u32 	%rd50, %r69, 8;
	add.s64 	%rd51, %rd1, %rd50;
	ld.global.f64 	%fd51, [%rd51];
	add.s32 	%r70, %r107, 5;
	mul.wide.u32 	%rd52, %r70, 8;
	add.s64 	%rd53, %rd2, %rd52;
	ld.global.f64 	%fd52, [%rd53];
	fma.rn.f64 	%fd53, %fd51, %fd52, %fd50;
	add.s32 	%r71, %r106, 5;
	mul.wide.u32 	%rd54, %r71, 8;
	add.s64 	%rd55, %rd1, %rd54;
	ld.global.f64 	%fd54, [%rd55];
	add.s32 	%r72, %r107, 6;
	mul.wide.u32 	%rd56, %r72, 8;
	add.s64 	%rd57, %rd2, %rd56;
	ld.global.f64 	%fd55, [%rd57];
	fma.rn.f64 	%fd56, %fd54, %fd55, %fd53;
	add.s32 	%r73, %r106, 6;
	mul.wide.u32 	%rd58, %r73, 8;
	add.s64 	%rd59, %rd1, %rd58;
	ld.global.f64 	%fd57, [%rd59];
	add.s32 	%r74, %r107, 7;
	mul.wide.u32 	%rd60, %r74, 8;
	add.s64 	%rd61, %rd2, %rd60;
	ld.global.f64 	%fd58, [%rd61];
	fma.rn.f64 	%fd59, %fd57, %fd58, %fd56;
	add.s32 	%r75, %r106, 7;
	mul.wide.u32 	%rd62, %r75, 8;
	add.s64 	%rd63, %rd1, %rd62;
	ld.global.f64 	%fd60, [%rd63];
	add.s32 	%r76, %r107, 8;
	mul.wide.u32 	%rd64, %r76, 8;
	add.s64 	%rd65, %rd2, %rd64;
	ld.global.f64 	%fd61, [%rd65];
	fma.rn.f64 	%fd62, %fd60, %fd61, %fd59;
	mul.wide.u32 	%rd66, %r61, 8;
	add.s64 	%rd67, %rd1, %rd66;
	ld.global.f64 	%fd63, [%rd67];
	mul.wide.u32 	%rd68, %r60, 8;
	add.s64 	%rd69, %rd2, %rd68;
	ld.global.f64 	%fd64, [%rd69];
	fma.rn.f64 	%fd116, %fd63, %fd64, %fd62;
	add.s32 	%r108, %r108, 16;
	add.s32 	%r107, %r107, 16;
	add.s32 	%r106, %r106, 16;
	setp.ne.s32 	%p4, %r108, 0;
	@%p4 bra 	$L__BB2_3;
$L__BB2_4:
	setp.eq.s32 	%p5, %r9, 0;
	@%p5 bra 	$L__BB2_13;
	and.b32  	%r21, %r4, 7;
	setp.lt.u32 	%p6, %r9, 8;
	@%p6 bra 	$L__BB2_7;
	add.s32 	%r77, %r8, %r110;
	mul.wide.u32 	%rd70, %r77, 8;
	add.s64 	%rd71, %rd1, %rd70;
	ld.global.f64 	%fd66, [%rd71];
	add.s32 	%r78, %r5, %r110;
	mul.wide.u32 	%rd72, %r78, 8;
	add.s64 	%rd73, %rd2, %rd72;
	ld.global.f64 	%fd67, [%rd73];
	fma.rn.f64 	%fd68, %fd66, %fd67, %fd116;
	add.s32 	%r79, %r77, 1;
	mul.wide.u32 	%rd74, %r79, 8;
	add.s64 	%rd75, %rd1, %rd74;
	ld.global.f64 	%fd69, [%rd75];
	add.s32 	%r80, %r78, 1;
	mul.wide.u32 	%rd76, %r80, 8;
	add.s64 	%rd77, %rd2, %rd76;
	ld.global.f64 	%fd70, [%rd77];
	fma.rn.f64 	%fd71, %fd69, %fd70, %fd68;
	add.s32 	%r81, %r77, 2;
	mul.wide.u32 	%rd78, %r81, 8;
	add.s64 	%rd79, %rd1, %rd78;
	ld.global.f64 	%fd72, [%rd79];
	add.s32 	%r82, %r78, 2;
	mul.wide.u32 	%rd80, %r82, 8;
	add.s64 	%rd81, %rd2, %rd80;
	ld.global.f64 	%fd73, [%rd81];
	fma.rn.f64 	%fd74, %fd72, %fd73, %fd71;
	add.s32 	%r83, %r77, 3;
	mul.wide.u32 	%rd82, %r83, 8;
	add.s64 	%rd83, %rd1, %rd82;
	ld.global.f64 	%fd75, [%rd83];
	add.s32 	%r84, %r78, 3;
	mul.wide.u32 	%rd84, %r84, 8;
	add.s64 	%rd85, %rd2, %rd84;
	ld.global.f64 	%fd76, [%rd85];
	fma.rn.f64 	%fd77, %fd75, %fd76, %fd74;
	add.s32 	%r85, %r77, 4;
	mul.wide.u32 	%rd86, %r85, 8;
	add.s64 	%rd87, %rd1, %rd86;
	ld.global.f64 	%fd78, [%rd87];
	add.s32 	%r86, %r78, 4;
	mul.wide.u32 	%rd88, %r86, 8;
	add.s64 	%rd89, %rd2, %rd88;
	ld.global.f64 	%fd79, [%rd89];
	fma.rn.f64 	%fd80, %fd78, %fd79, %fd77;
	add.s32 	%r87, %r77, 5;
	mul.wide.u32 	%rd90, %r87, 8;
	add.s64 	%rd91, %rd1, %rd90;
	ld.global.f64 	%fd81, [%rd91];
	add.s32 	%r88, %r78, 5;
	mul.wide.u32 	%rd92, %r88, 8;
	add.s64 	%rd93, %rd2, %rd92;
	ld.global.f64 	%fd82, [%rd93];
	fma.rn.f64 	%fd83, %fd81, %fd82, %fd80;
	add.s32 	%r89, %r77, 6;
	mul.wide.u32 	%rd94, %r89, 8;
	add.s64 	%rd95, %rd1, %rd94;
	ld.global.f64 	%fd84, [%rd95];
	add.s32 	%r90, %r78, 6;
	mul.wide.u32 	%rd96, %r90, 8;
	add.s64 	%rd97, %rd2, %rd96;
	ld.global.f64 	%fd85, [%rd97];
	fma.rn.f64 	%fd86, %fd84, %fd85, %fd83;
	add.s32 	%r91, %r77, 7;
	mul.wide.u32 	%rd98, %r91, 8;
	add.s64 	%rd99, %rd1, %rd98;
	ld.global.f64 	%fd87, [%rd99];
	add.s32 	%r92, %r78, 7;
	mul.wide.u32 	%rd100, %r92, 8;
	add.s64 	%rd101, %rd2, %rd100;
	ld.global.f64 	%fd88, [%rd101];
	fma.rn.f64 	%fd116, %fd87, %fd88, %fd86;
	add.s32 	%r110, %r110, 8;
$L__BB2_7:
	setp.eq.s32 	%p7, %r21, 0;
	@%p7 bra 	$L__BB2_13;
	and.b32  	%r24, %r4, 3;
	setp.lt.u32 	%p8, %r21, 4;
	@%p8 bra 	$L__BB2_10;
	add.s32 	%r93, %r8, %r110;
	mul.wide.u32 	%rd102, %r93, 8;
	add.s64 	%rd103, %rd1, %rd102;
	ld.global.f64 	%fd90, [%rd103];
	add.s32 	%r94, %r5, %r110;
	mul.wide.u32 	%rd104, %r94, 8;
	add.s64 	%rd105, %rd2, %rd104;
	ld.global.f64 	%fd91, [%rd105];
	fma.rn.f64 	%fd92, %fd90, %fd91, %fd116;
	add.s32 	%r95, %r93, 1;
	mul.wide.u32 	%rd106, %r95, 8;
	add.s64 	%rd107, %rd1, %rd106;
	ld.global.f64 	%fd93, [%rd107];
	add.s32 	%r96, %r94, 1;
	mul.wide.u32 	%rd108, %r96, 8;
	add.s64 	%rd109, %rd2, %rd108;
	ld.global.f64 	%fd94, [%rd109];
	fma.rn.f64 	%fd95, %fd93, %fd94, %fd92;
	add.s32 	%r97, %r93, 2;
	mul.wide.u32 	%rd110, %r97, 8;
	add.s64 	%rd111, %rd1, %rd110;
	ld.global.f64 	%fd96, [%rd111];
	add.s32 	%r98, %r94, 2;
	mul.wide.u32 	%rd112, %r98, 8;
	add.s64 	%rd113, %rd2, %rd112;
	ld.global.f64 	%fd97, [%rd113];
	fma.rn.f64 	%fd98, %fd96, %fd97, %fd95;
	add.s32 	%r99, %r93, 3;
	mul.wide.u32 	%rd114, %r99, 8;
	add.s64 	%rd115, %rd1, %rd114;
	ld.global.f64 	%fd99, [%rd115];
	add.s32 	%r100, %r94, 3;
	mul.wide.u32 	%rd116, %r100, 8;
	add.s64 	%rd117, %rd2, %rd116;
	ld.global.f64 	%fd100, [%rd117];
	fma.rn.f64 	%fd116, %fd99, %fd100, %fd98;
	add.s32 	%r110, %r110, 4;
$L__BB2_10:
	setp.eq.s32 	%p9, %r24, 0;
	@%p9 bra 	$L__BB2_13;
	add.s32 	%r101, %r110, %r37;
	add.s32 	%r102, %r101, %r36;
	add.s32 	%r114, %r102, %r2;
	add.s32 	%r103, %r110, %r6;
	add.s32 	%r113, %r103, %r7;
	neg.s32 	%r112, %r24;
$L__BB2_12:
	.pragma "nounroll";
	mul.wide.u32 	%rd118, %r113, 8;
	add.s64 	%rd119, %rd1, %rd118;
	ld.global.f64 	%fd101, [%rd119];
	add.s32 	%r104, %r114, 2;
	mul.wide.u32 	%rd120, %r104, 8;
	add.s64 	%rd121, %rd2, %rd120;
	ld.global.f64 	%fd102, [%rd121];
	fma.rn.f64 	%fd116, %fd101, %fd102, %fd116;
	add.s32 	%r114, %r114, 1;
	add.s32 	%r113, %r113, 1;
	add.s32 	%r112, %r112, 1;
	setp.ne.s32 	%p10, %r112, 0;
	@%p10 bra 	$L__BB2_12;
$L__BB2_13:
	cvta.to.global.u64 	%rd122, %rd3;
	add.s32 	%r105, %r3, %r1;
	mul.wide.u32 	%rd123, %r105, 8;
	add.s64 	%rd124, %rd122, %rd123;
	ld.global.f64 	%fd103, [%rd124];
	mov.f64 	%fd104, 0d3FF0000000000000;
	sub.f64 	%fd105, %fd104, %fd103;
	mul.f64 	%fd106, %fd103, %fd105;
	mul.f64 	%fd107, %fd116, %fd106;
	add.s64 	%rd125, %rd2, %rd123;
	st.global.f64 	[%rd125], %fd107;
	ret;

}
	// .globl	_Z18updateInputWeightsPdS_S_S_jjjjj17TrainingAlgorithmS_S_S_S_
.visible .entry _Z18updateInputWeightsPdS_S_S_jjjjj17TrainingAlgorithmS_S_S_S_(
	.param .u64 .ptr .align 1 _Z18updateInputWeightsPdS_S_S_jjjjj17TrainingAlgorithmS_S_S_S__param_0,
	.param .u64 .ptr .align 1 _Z18updateInputWeightsPdS_S_S_jjjjj17TrainingAlgorithmS_S_S_S__param_1,
	.param .u64 .ptr .align 1 _Z18updateInputWeightsPdS_S_S_jjjjj17TrainingAlgorithmS_S_S_S__param_2,
	.param .u64 .ptr .align 1 _Z18updateInputWeightsPdS_S_S_jjjjj17TrainingAlgorithmS_S_S_S__param_3,
	.param .u32 _Z18updateInputWeightsPdS_S_S_jjjjj17TrainingAlgorithmS_S_S_S__param_4,
	.param .u32 _Z18updateInputWeightsPdS_S_S_jjjjj17TrainingAlgorithmS_S_S_S__param_5,
	.param .u32 _Z18updateInputWeightsPdS_S_S_jjjjj17TrainingAlgorithmS_S_S_S__param_6,
	.param .u32 _Z18updateInputWeightsPdS_S_S_jjjjj17TrainingAlgorithmS_S_S_S__param_7,
	.param .u32 _Z18updateInputWeightsPdS_S_S_jjjjj17TrainingAlgorithmS_S_S_S__param_8,
	.param .u32 _Z18updateInputWeightsPdS_S_S_jjjjj17TrainingAlgorithmS_S_S_S__param_9,
	.param .u64 .ptr .align 1 _Z18updateInputWeightsPdS_S_S_jjjjj17TrainingAlgorithmS_S_S_S__param_10,
	.param .u64 .ptr .align 1 _Z18updateInputWeightsPdS_S_S_jjjjj17TrainingAlgorithmS_S_S_S__param_11,
	.param .u64 .ptr .align 1 _Z18updateInputWeightsPdS_S_S_jjjjj17TrainingAlgorithmS_S_S_S__param_12,
	.param .u64 .ptr .align 1 _Z18updateInputWeightsPdS_S_S_jjjjj17TrainingAlgorithmS_S_S_S__param_13
)
{
	.reg .pred 	%p<59>;
	.reg .b32 	%r<92>;
	.reg .b64 	%rd<45>;
	.reg .b64 	%fd<127>;

	ld.param.u32 	%r28, [_Z18updateInputWeightsPdS_S_S_jjjjj17TrainingAlgorithmS_S_S_S__param_4];
	ld.param.u32 	%r26, [_Z18updateInputWeightsPdS_S_S_jjjjj17TrainingAlgorithmS_S_S_S__param_5];
	ld.param.u32 	%r29, [_Z18updateInputWeightsPdS_S_S_jjjjj17TrainingAlgorithmS_S_S_S__param_6];
	ld.param.u32 	%r30, [_Z18updateInputWeightsPdS_S_S_jjjjj17TrainingAlgorithmS_S_S_S__param_7];
	ld.param.u32 	%r31, [_Z18updateInputWeightsPdS_S_S_jjjjj17TrainingAlgorithmS_S_S_S__param_8];
	ld.param.u64 	%rd20, [_Z18updateInputWeightsPdS_S_S_jjjjj17TrainingAlgorithmS_S_S_S__param_10];
	cvta.to.global.u64 	%rd1, %rd20;
	add.s32 	%r32, %r30, 1;
	setp.eq.s32 	%p2, %r28, %r32;
	selp.b32 	%r1, %r29, %r31, %p2;
	add.s32 	%r33, %r28, -1;
	mad.lo.s32 	%r2, %r33, %r31, %r33;
	add.s32 	%r34, %r26, %r2;
	add.s32 	%r3, %r34, 1;
	setp.eq.s32 	%p3, %r28, 1;
	selp.b32 	%r4, %r26, %r31, %p3;
	mad.lo.s32 	%r35, %r31, %r26, %r31;
	selp.b32 	%r5, 0, %r35, %p3;
	setp.gt.u32 	%p4, %r28, 1;
	add.s32 	%r36, %r28, -2;
	mul.lo.s32 	%r37, %r31, %r36;
	mad.lo.s32 	%r38, %r37, %r31, %r37;
	selp.b32 	%r6, %r38, 0, %p4;
	setp.eq.s32 	%p5, %r4, -1;
	@%p5 bra 	$L__BB3_37;
	ld.param.u64 	%rd41, [_Z18updateInputWeightsPdS_S_S_jjjjj17TrainingAlgorithmS_S_S_S__param_3];
	ld.param.u64 	%rd40, [_Z18updateInputWeightsPdS_S_S_jjjjj17TrainingAlgorithmS_S_S_S__param_2];
	ld.param.u64 	%rd38, [_Z18updateInputWeightsPdS_S_S_jjjjj17TrainingAlgorithmS_S_S_S__param_0];
	mov.u32 	%r39, %tid.x;
	cvta.to.global.u64 	%rd21, %rd40;
	add.s32 	%r40, %r3, %r39;
	mul.wide.u32 	%rd22, %r40, 8;
	add.s64 	%rd2, %rd21, %rd22;
	mov.f64 	%fd40, 0d4000000000000000;
	{
	.reg .b32 %temp; 
	mov.b64 	{%temp, %r7}, %fd40;
	}
	and.b32  	%r8, %r7, 2146435072;
	setp.eq.s32 	%p6, %r8, 1062207488;
	setp.lt.s32 	%p7, %r7, 0;
	selp.b32 	%r9, 0, 2146435072, %p7;
	and.b32  	%r41, %r7, 2147483647;
	setp.ne.s32 	%p8, %r41, 1071644672;
	and.pred  	%p1, %p6, %p8;
	or.b32  	%r10, %r9, -2147483648;
	mov.f64 	%fd41, 0d3FECCCCCCCCCCCCD;
	{
	.reg .b32 %temp; 
	mov.b64 	{%temp, %r11}, %fd41;
	}
	mov.f64 	%fd42, 0d3FEFF7CED916872B;
	{
	.reg .b32 %temp; 
	mov.b64 	{%temp, %r12}, %fd42;
	}
	neg.s32 	%r91, %r4;
	sub.s32 	%r90, %r34, %r4;
	add.s32 	%r43, %r6, %r5;
	add.s32 	%r89, %r43, %r39;
	cvta.to.global.u64 	%rd3, %rd38;
	cvta.to.global.u64 	%rd4, %rd41;
$L__BB3_2:
	ld.param.u32 	%r84, [_Z18updateInputWeightsPdS_S_S_jjjjj17TrainingAlgorithmS_S_S_S__param_9];
	mul.wide.u32 	%rd23, %r89, 8;
	add.s64 	%rd5, %rd4, %rd23;
	mul.wide.u32 	%rd24, %r90, 8;
	add.s64 	%rd25, %rd3, %rd24;
	ld.global.f64 	%fd43, [%rd25];
	ld.global.f64 	%fd44, [%rd2];
	mul.f64 	%fd2, %fd43, %fd44;
	setp.gt.s32 	%p9, %r84, 1;
	@%p9 bra 	$L__BB3_8;
	ld.param.u32 	%r87, [_Z18updateInputWeightsPdS_S_S_jjjjj17TrainingAlgorithmS_S_S_S__param_9];
	setp.eq.s32 	%p12, %r87, 0;
	@%p12 bra 	$L__BB3_13;
	ld.param.u32 	%r88, [_Z18updateInputWeightsPdS_S_S_jjjjj17TrainingAlgorithmS_S_S_S__param_9];
	setp.eq.s32 	%p13, %r88, 1;
	@%p13 bra 	$L__BB3_5;
	bra.uni 	$L__BB3_36;
$L__BB3_5:
	setp.lt.s32 	%p48, %r7, 0;
	setp.eq.s32 	%p49, %r8, 1062207488;
	mul.wide.u32 	%rd34, %r89, 8;
	add.s64 	%rd6, %rd1, %rd34;
	ld.global.f64 	%fd4, [%rd6];
	{
	.reg .b32 %temp; 
	mov.b64 	{%temp, %r19}, %fd2;
	}
	abs.f64 	%fd5, %fd2;
	{ // callseq 5, 0
	.param .b64 param0;
	st.param.f64 	[param0], %fd5;
	.param .b64 param1;
	st.param.f64 	[param1], 0d4000000000000000;
	.param .b64 retval0;
	call.uni (retval0), 
	__internal_accurate_pow, 
	(
	param0, 
	param1
	);
	ld.param.f64 	%fd103, [retval0];
	} // callseq 5
	setp.lt.s32 	%p51, %r19, 0;
	neg.f64 	%fd105, %fd103;
	selp.f64 	%fd106, %fd105, %fd103, %p49;
	selp.f64 	%fd107, %fd106, %fd103, %p51;
	setp.eq.f64 	%p52, %fd2, 0d0000000000000000;
	selp.b32 	%r75, %r19, 0, %p49;
	or.b32  	%r76, %r75, 2146435072;
	selp.b32 	%r77, %r76, %r75, %p48;
	mov.b32 	%r78, 0;
	mov.b64 	%fd108, {%r78, %r77};
	selp.f64 	%fd121, %fd108, %fd107, %p52;
	add.f64 	%fd109, %fd2, 0d4000000000000000;
	{
	.reg .b32 %temp; 
	mov.b64 	{%temp, %r79}, %fd109;
	}
	and.b32  	%r80, %r79, 2146435072;
	setp.ne.s32 	%p53, %r80, 2146435072;
	@%p53 bra 	$L__BB3_16;
	setp.num.f64 	%p54, %fd2, %fd2;
	@%p54 bra 	$L__BB3_14;
	mov.f64 	%fd110, 0d4000000000000000;
	add.rn.f64 	%fd121, %fd2, %fd110;
	bra.uni 	$L__BB3_16;
$L__BB3_8:
	ld.param.u32 	%r85, [_Z18updateInputWeightsPdS_S_S_jjjjj17TrainingAlgorithmS_S_S_S__param_9];
	setp.eq.s32 	%p10, %r85, 2;
	@%p10 bra 	$L__BB3_17;
	ld.param.u32 	%r86, [_Z18updateInputWeightsPdS_S_S_jjjjj17TrainingAlgorithmS_S_S_S__param_9];
	setp.eq.s32 	%p11, %r86, 3;
	@%p11 bra 	$L__BB3_10;
	bra.uni 	$L__BB3_36;
$L__BB3_10:
	ld.param.u64 	%rd43, [_Z18updateInputWeightsPdS_S_S_jjjjj17TrainingAlgorithmS_S_S_S__param_12];
	ld.param.u64 	%rd42, [_Z18updateInputWeightsPdS_S_S_jjjjj17TrainingAlgorithmS_S_S_S__param_11];
	cvt.u64.u32 	%rd8, %r89;
	setp.lt.s32 	%p14, %r7, 0;
	setp.eq.s32 	%p15, %r8, 1062207488;
	cvta.to.global.u64 	%rd26, %rd42;
	mul.wide.u32 	%rd27, %r89, 8;
	add.s64 	%rd9, %rd26, %rd27;
	cvta.to.global.u64 	%rd28, %rd43;
	add.s64 	%rd10, %rd28, %rd27;
	ld.global.f64 	%fd45, [%rd9];
	mul.f64 	%fd46, %fd45, 0d3FECCCCCCCCCCCCD;
	fma.rn.f64 	%fd47, %fd2, 0d3FB9999999999998, %fd46;
	st.global.f64 	[%rd9], %fd47;
	ld.global.f64 	%fd18, [%rd10];
	{
	.reg .b32 %temp; 
	mov.b64 	{%temp, %r21}, %fd2;
	}
	abs.f64 	%fd19, %fd2;
	{ // callseq 1, 0
	.param .b64 param0;
	st.param.f64 	[param0], %fd19;
	.param .b64 param1;
	st.param.f64 	[param1], 0d4000000000000000;
	.param .b64 retval0;
	call.uni (retval0), 
	__internal_accurate_pow, 
	(
	param0, 
	param1
	);
	ld.param.f64 	%fd48, [retval0];
	} // callseq 1
	setp.lt.s32 	%p17, %r21, 0;
	neg.f64 	%fd50, %fd48;
	selp.f64 	%fd51, %fd50, %fd48, %p15;
	selp.f64 	%fd52, %fd51, %fd48, %p17;
	setp.eq.f64 	%p18, %fd2, 0d0000000000000000;
	selp.b32 	%r44, %r21, 0, %p15;
	or.b32  	%r45, %r44, 2146435072;
	selp.b32 	%r46, %r45, %r44, %p14;
	mov.b32 	%r47, 0;
	mov.b64 	%fd53, {%r47, %r46};
	selp.f64 	%fd123, %fd53, %fd52, %p18;
	add.f64 	%fd54, %fd2, 0d4000000000000000;
	{
	.reg .b32 %temp; 
	mov.b64 	{%temp, %r48}, %fd54;
	}
	and.b32  	%r49, %r48, 2146435072;
	setp.ne.s32 	%p19, %r49, 2146435072;
	@%p19 bra 	$L__BB3_25;
	setp.num.f64 	%p20, %fd2, %fd2;
	@%p20 bra 	$L__BB3_23;
	mov.f64 	%fd55, 0d4000000000000000;
	add.rn.f64 	%fd123, %fd2, %fd55;
	bra.uni 	$L__BB3_25;
$L__BB3_13:
	ld.global.f64 	%fd116, [%rd5];
	mul.f64 	%fd117, %fd116, 0d3FD3333333333333;
	fma.rn.f64 	%fd126, %fd2, 0d3FE6666666666666, %fd117;
	bra.uni 	$L__BB3_36;
$L__BB3_14:
	setp.neu.f64 	%p55, %fd5, 0d7FF0000000000000;
	@%p55 bra 	$L__BB3_16;
	selp.b32 	%r81, %r10, %r9, %p1;
	selp.b32 	%r82, %r81, %r9, %p51;
	mov.b32 	%r83, 0;
	mov.b64 	%fd121, {%r83, %r82};
$L__BB3_16:
	setp.eq.f64 	%p57, %fd2, 0d3FF0000000000000;
	selp.f64 	%fd111, 0d3FF0000000000000, %fd121, %p57;
	add.f64 	%fd112, %fd4, %fd111;
	st.global.f64 	[%rd6], %fd112;
	mul.f64 	%fd113, %fd2, 0d3FE6666666666666;
	add.f64 	%fd114, %fd112, 0d3E7AD7F29ABCAF48;
	sqrt.rn.f64 	%fd115, %fd114;
	div.rn.f64 	%fd126, %fd113, %fd115;
	bra.uni 	$L__BB3_36;
$L__BB3_17:
	setp.lt.s32 	%p38, %r7, 0;
	setp.eq.s32 	%p39, %r8, 1062207488;
	mul.wide.u32 	%rd33, %r89, 8;
	add.s64 	%rd7, %rd1, %rd33;
	ld.global.f64 	%fd11, [%rd7];
	{
	.reg .b32 %temp; 
	mov.b64 	{%temp, %r20}, %fd2;
	}
	abs.f64 	%fd12, %fd2;
	{ // callseq 4, 0
	.param .b64 param0;
	st.param.f64 	[param0], %fd12;
	.param .b64 param1;
	st.param.f64 	[param1], 0d4000000000000000;
	.param .b64 retval0;
	call.uni (retval0), 
	__internal_accurate_pow, 
	(
	param0, 
	param1
	);
	ld.param.f64 	%fd89, [retval0];
	} // callseq 4
	setp.lt.s32 	%p41, %r20, 0;
	neg.f64 	%fd91, %fd89;
	selp.f64 	%fd92, %fd91, %fd89, %p39;
	selp.f64 	%fd93, %fd92, %fd89, %p41;
	setp.eq.f64 	%p42, %fd2, 0d0000000000000000;
	selp.b32 	%r66, %r20, 0, %p39;
	or.b32  	%r67, %r66, 2146435072;
	selp.b32 	%r68, %r67, %r66, %p38;
	mov.b32 	%r69, 0;
	mov.b64 	%fd94, {%r69, %r68};
	selp.f64 	%fd122, %fd94, %fd93, %p42;
	add.f64 	%fd95, %fd2, 0d4000000000000000;
	{
	.reg .b32 %temp; 
	mov.b64 	{%temp, %r70}, %fd95;
	}
	and.b32  	%r71, %r70, 2146435072;
	setp.ne.s32 	%p43, %r71, 2146435072;
	@%p43 bra 	$L__BB3_22;
	setp.num.f64 	%p44, %fd2, %fd2;
	@%p44 bra 	$L__BB3_20;
	mov.f64 	%fd96, 0d4000000000000000;
	add.rn.f64 	%fd122, %fd2, %fd96;
	bra.uni 	$L__BB3_22;
$L__BB3_20:
	setp.neu.f64 	%p45, %fd12, 0d7FF0000000000000;
	@%p45 bra 	$L__BB3_22;
	selp.b32 	%r72, %r10, %r9, %p1;
	selp.b32 	%r73, %r72, %r9, %p41;
	mov.b32 	%r74, 0;
	mov.b64 	%fd122, {%r74, %r73};
$L__BB3_22:
	setp.eq.f64 	%p47, %fd2, 0d3FF0000000000000;
	mul.f64 	%fd97, %fd122, 0d3FE6666666666666;
	selp.f64 	%fd98, 0d3FE6666666666666, %fd97, %p47;
	fma.rn.f64 	%fd99, %fd11, 0d3FD3333333333333, %fd98;
	st.global.f64 	[%rd7], %fd99;
	mul.f64 	%fd100, %fd2, 0d3FE6666666666666;
	add.f64 	%fd101, %fd99, 0d3E7AD7F29ABCAF48;
	sqrt.rn.f64 	%fd102, %fd101;
	div.rn.f64 	%fd126, %fd100, %fd102;
	bra.uni 	$L__BB3_36;
$L__BB3_23:
	setp.neu.f64 	%p21, %fd19, 0d7FF0000000000000;
	@%p21 bra 	$L__BB3_25;
	selp.b32 	%r50, %r10, %r9, %p1;
	selp.b32 	%r51, %r50, %r9, %p17;
	mov.b32 	%r52, 0;
	mov.b64 	%fd123, {%r52, %r51};
$L__BB3_25:
	ld.param.u64 	%rd44, [_Z18updateInputWeightsPdS_S_S_jjjjj17TrainingAlgorithmS_S_S_S__param_13];
	cvta.to.global.u64 	%rd29, %rd44;
	shl.b64 	%rd30, %rd8, 3;
	add.s64 	%rd11, %rd29, %rd30;
	setp.lt.s32 	%p23, %r11, 0;
	setp.eq.f64 	%p24, %fd2, 0d3FF0000000000000;
	mul.f64 	%fd56, %fd123, 0d3F50624DD2F1AA00;
	selp.f64 	%fd57, 0d3F50624DD2F1AA00, %fd56, %p24;
	fma.rn.f64 	%fd24, %fd18, 0d3FEFF7CED916872B, %fd57;
	st.global.f64 	[%rd10], %fd24;
	ld.global.f64 	%fd25, [%rd9];
	ld.global.f64 	%fd58, [%rd11];
	{
	.reg .b32 %temp; 
	mov.b64 	{%temp, %r22}, %fd58;
	}
	shr.u32 	%r53, %r22, 20;
	and.b32  	%r54, %r53, 2047;
	add.s32 	%r55, %r54, -1012;
	mov.b64 	%rd31, %fd58;
	shl.b64 	%rd32, %rd31, %r55;
	setp.eq.s64 	%p25, %rd32, -9223372036854775808;
	{ // callseq 2, 0
	.param .b64 param0;
	st.param.f64 	[param0], 0d3FECCCCCCCCCCCCD;
	.param .b64 param1;
	st.param.f64 	[param1], %fd58;
	.param .b64 retval0;
	call.uni (retval0), 
	__internal_accurate_pow, 
	(
	param0, 
	param1
	);
	ld.param.f64 	%fd59, [retval0];
	} // callseq 2
	neg.f64 	%fd61, %fd59;
	selp.f64 	%fd62, %fd61, %fd59, %p25;
	selp.f64 	%fd63, %fd62, %fd59, %p23;
	cvt.rzi.f64.f64 	%fd64, %fd58;
	setp.neu.f64 	%p26, %fd58, %fd64;
	selp.f64 	%fd65, 0dFFF8000000000000, %fd63, %p26;
	selp.f64 	%fd124, %fd65, %fd63, %p23;
	add.f64 	%fd66, %fd58, 0d3FECCCCCCCCCCCCD;
	{
	.reg .b32 %temp; 
	mov.b64 	{%temp, %r56}, %fd66;
	}
	and.b32  	%r57, %r56, 2146435072;
	setp.ne.s32 	%p27, %r57, 2146435072;
	@%p27 bra 	$L__BB3_30;
	setp.num.f64 	%p28, %fd58, %fd58;
	@%p28 bra 	$L__BB3_28;
	mov.f64 	%fd68, 0d3FECCCCCCCCCCCCD;
	add.rn.f64 	%fd124, %fd68, %fd58;
	bra.uni 	$L__BB3_30;
$L__BB3_28:
	abs.f64 	%fd67, %fd58;
	setp.neu.f64 	%p29, %fd67, 0d7FF0000000000000;
	@%p29 bra 	$L__BB3_30;
	shr.s32 	%r58, %r22, 31;
	and.b32  	%r59, %r58, 2146435072;
	mov.b32 	%r60, 0;
	mov.b64 	%fd124, {%r60, %r59};
$L__BB3_30:
	setp.lt.s32 	%p32, %r12, 0;
	setp.eq.f64 	%p33, %fd58, 0d0000000000000000;
	mov.f64 	%fd69, 0d3FF0000000000000;
	sub.f64 	%fd70, %fd69, %fd124;
	selp.f64 	%fd71, 0d0000000000000000, %fd70, %p33;
	div.rn.f64 	%fd32, %fd25, %fd71;
	{ // callseq 3, 0
	.param .b64 param0;
	st.param.f64 	[param0], 0d3FEFF7CED916872B;
	.param .b64 param1;
	st.param.f64 	[param1], %fd58;
	.param .b64 retval0;
	call.uni (retval0), 
	__internal_accurate_pow, 
	(
	param0, 
	param1
	);
	ld.param.f64 	%fd72, [retval0];
	} // callseq 3
	neg.f64 	%fd74, %fd72;
	selp.f64 	%fd75, %fd74, %fd72, %p25;
	selp.f64 	%fd76, %fd75, %fd72, %p32;
	selp.f64 	%fd77, 0dFFF8000000000000, %fd76, %p26;
	selp.f64 	%fd125, %fd77, %fd76, %p32;
	add.f64 	%fd78, %fd58, 0d3FEFF7CED916872B;
	{
	.reg .b32 %temp; 
	mov.b64 	{%temp, %r61}, %fd78;
	}
	and.b32  	%r62, %r61, 2146435072;
	setp.ne.s32 	%p34, %r62, 2146435072;
	@%p34 bra 	$L__BB3_35;
	setp.num.f64 	%p35, %fd58, %fd58;
	@%p35 bra 	$L__BB3_33;
	mov.f64 	%fd80, 0d3FEFF7CED916872B;
	add.rn.f64 	%fd125, %fd80, %fd58;
	bra.uni 	$L__BB3_35;
$L__BB3_33:
	abs.f64 	%fd79, %fd58;
	setp.neu.f64 	%p36, %fd79, 0d7FF0000000000000;
	@%p36 bra 	$L__BB3_35;
	shr.s32 	%r63, %r22, 31;
	and.b32  	%r64, %r63, 2146435072;
	mov.b32 	%r65, 0;
	mov.b64 	%fd125, {%r65, %r64};
$L__BB3_35:
	mov.f64 	%fd81, 0d3FF0000000000000;
	sub.f64 	%fd82, %fd81, %fd125;
	selp.f64 	%fd83, 0d0000000000000000, %fd82, %p33;
	div.rn.f64 	%fd84, %fd24, %fd83;
	add.f64 	%fd85, %fd58, 0d3FF0000000000000;
	st.global.f64 	[%rd11], %fd85;
	mul.f64 	%fd86, %fd32, 0d3FE6666666666666;
	add.f64 	%fd87, %fd84, 0d3E7AD7F29ABCAF48;
	sqrt.rn.f64 	%fd88, %fd87;
	div.rn.f64 	%fd126, %fd86, %fd88;
$L__BB3_36:
	ld.param.u64 	%rd39, [_Z18updateInputWeightsPdS_S_S_jjjjj17TrainingAlgorithmS_S_S_S__param_1];
	st.global.f64 	[%rd5], %fd126;
	cvta.to.global.u64 	%rd35, %rd39;
	mul.wide.u32 	%rd36, %r89, 8;
	add.s64 	%rd37, %rd35, %rd36;
	ld.global.f64 	%fd118, [%rd37];
	add.f64 	%fd119, %fd126, %fd118;
	st.global.f64 	[%rd37], %fd119;
	add.s32 	%r91, %r91, 1;
	add.s32 	%r90, %r90, 1;
	add.s32 	%r89, %r89, %r1;
	setp.ne.s32 	%p58, %r91, 1;
	@%p58 bra 	$L__BB3_2;
$L__BB3_37:
	ret;

}
.func  (.param .b64 func_retval0) __internal_accurate_pow(
	.param .b64 __internal_accurate_pow_param_0,
	.param .b64 __internal_accurate_pow_param_1
)
{
	.reg .pred 	%p<8>;
	.reg .b32 	%r<49>;
	.reg .b32 	%f<3>;
	.reg .b64 	%fd<109>;

	ld.param.f64 	%fd10, [__internal_accurate_pow_param_0];
	ld.param.f64 	%fd11, [__internal_accurate_pow_param_1];
	{
	.reg .b32 %temp; 
	mov.b64 	{%temp, %r46}, %fd10;
	}
	{
	.reg .b32 %temp; 
	mov.b64 	{%r45, %temp}, %fd10;
	}
	shr.u32 	%r47, %r46, 20;
	setp.gt.u32 	%p1, %r46, 1048575;
	@%p1 bra 	$L__BB4_2;
	mul.f64 	%fd12, %fd10, 0d4350000000000000;
	{
	.reg .b32 %temp; 
	mov.b64 	{%temp, %r46}, %fd12;
	}
	{
	.reg .b32 %temp; 
	mov.b64 	{%r45, %temp}, %fd12;
	}
	shr.u32 	%r16, %r46, 20;
	add.s32 	%r47, %r16, -54;
$L__BB4_2:
	add.s32 	%r48, %r47, -1023;
	and.b32  	%r17, %r46, -2146435073;
	or.b32  	%r18, %r17, 1072693248;
	mov.b64 	%fd107, {%r45, %r18};
	setp.lt.u32 	%p2, %r18, 1073127583;
	@%p2 bra 	$L__BB4_4;
	{
	.reg .b32 %temp; 
	mov.b64 	{%r19, %temp}, %fd107;
	}
	{
	.reg .b32 %temp; 
	mov.b64 	{%temp, %r20}, %fd107;
	}
	add.s32 	%r21, %r20, -1048576;
	mov.b64 	%fd107, {%r19, %r21};
	add.s32 	%r48, %r47, -1022;
$L__BB4_4:
	add.f64 	%fd13, %fd107, 0dBFF0000000000000;
	add.f64 	%fd14, %fd107, 0d3FF0000000000000;
	rcp.approx.ftz.f64 	%fd15, %fd14;
	neg.f64 	%fd16, %fd14;
	fma.rn.f64 	%fd17, %fd16, %fd15, 0d3FF0000000000000;
	fma.rn.f64 	%fd18, %fd17, %fd17, %fd17;
	fma.rn.f64 	%fd19, %fd18, %fd15, %fd15;
	mul.f64 	%fd20, %fd13, %fd19;
	fma.rn.f64 	%fd21, %fd13, %fd19, %fd20;
	mul.f64 	%fd22, %fd21, %fd21;
	fma.rn.f64 	%fd23, %fd22, 0d3EB0F5FF7D2CAFE2, 0d3ED0F5D241AD3B5A;
	fma.rn.f64 	%fd24, %fd23, %fd22, 0d3EF3B20A75488A3F;
	fma.rn.f64 	%fd25, %fd24, %fd22, 0d3F1745CDE4FAECD5;
	fma.rn.f64 	%fd26, %fd25, %fd22, 0d3F3C71C7258A578B;
	fma.rn.f64 	%fd27, %fd26, %fd22, 0d3F6249249242B910;
	fma.rn.f64 	%fd28, %fd27, %fd22, 0d3F89999999999DFB;
	sub.f64 	%fd29, %fd13, %fd21;
	add.f64 	%fd30, %fd29, %fd29;
	neg.f64 	%fd31, %fd21;
	fma.rn.f64 	%fd32, %fd31, %fd13, %fd30;
	mul.f64 	%fd33, %fd19, %fd32;
	fma.rn.f64 	%fd34, %fd22, %fd28, 0d3FB5555555555555;
	mov.f64 	%fd35, 0d3FB5555555555555;
	sub.f64 	%fd36, %fd35, %fd34;
	fma.rn.f64 	%fd37, %fd22, %fd28, %fd36;
	add.f64 	%fd38, %fd37, 0dBC46A4CB00B9E7B0;
	add.f64 	%fd39, %fd34, %fd38;
	sub.f64 	%fd40, %fd34, %fd39;
	add.f64 	%fd41, %fd38, %fd40;
	mul.rn.f64 	%fd42, %fd21, %fd21;
	neg.f64 	%fd43, %fd42;
	fma.rn.f64 	%fd44, %fd21, %fd21, %fd43;
	{
	.reg .b32 %temp; 
	mov.b64 	{%r22, %temp}, %fd33;
	}
	{
	.reg .b32 %temp; 
	mov.b64 	{%temp, %r23}, %fd33;
	}
	add.s32 	%r24, %r23, 1048576;
	mov.b64 	%fd45, {%r22, %r24};
	fma.rn.f64 	%fd46, %fd21, %fd45, %fd44;
	mul.rn.f64 	%fd47, %fd42, %fd21;
	neg.f64 	%fd48, %fd47;
	fma.rn.f64 	%fd49, %fd42, %fd21, %fd48;
	fma.rn.f64 	%fd50, %fd42, %fd33, %fd49;
	fma.rn.f64 	%fd51, %fd46, %fd21, %fd50;
	mul.rn.f64 	%fd52, %fd39, %fd47;
	neg.f64 	%fd53, %fd52;
	fma.rn.f64 	%fd54, %fd39, %fd47, %fd53;
	fma.rn.f64 	%fd55, %fd39, %fd51, %fd54;
	fma.rn.f64 	%fd56, %fd41, %fd47, %fd55;
	add.f64 	%fd57, %fd52, %fd56;
	sub.f64 	%fd58, %fd52, %fd57;
	add.f64 	%fd59, %fd56, %fd58;
	add.f64 	%fd60, %fd21, %fd57;
	sub.f64 	%fd61, %fd21, %fd60;
	add.f64 	%fd62, %fd57, %fd61;
	add.f64 	%fd63, %fd59, %fd62;
	add.f64 	%fd64, %fd33, %fd63;
	add.f64 	%fd65, %fd60, %fd64;
	sub.f64 	%fd66, %fd60, %fd65;
	add.f64 	%fd67, %fd64, %fd66;
	xor.b32  	%r25, %r48, -2147483648;
	mov.b32 	%r26, 1127219200;
	mov.b64 	%fd68, {%r25, %r26};
	mov.b32 	%r27, -2147483648;
	mov.b64 	%fd69, {%r27, %r26};
	sub.f64 	%fd70, %fd68, %fd69;
	fma.rn.f64 	%fd71, %fd70, 0d3FE62E42FEFA39EF, %fd65;
	fma.rn.f64 	%fd72, %fd70, 0dBFE62E42FEFA39EF, %fd71;
	sub.f64 	%fd73, %fd72, %fd65;
	sub.f64 	%fd74, %fd67, %fd73;
	fma.rn.f64 	%fd75, %fd70, 0d3C7ABC9E3B39803F, %fd74;
	add.f64 	%fd76, %fd71, %fd75;
	sub.f64 	%fd77, %fd71, %fd76;
	add.f64 	%fd78, %fd75, %fd77;
	{
	.reg .b32 %temp; 
	mov.b64 	{%temp, %r28}, %fd11;
	}
	{
	.reg .b32 %temp; 
	mov.b64 	{%r29, %temp}, %fd11;
	}
	shl.b32 	%r30, %r28, 1;
	setp.gt.u32 	%p3, %r30, -33554433;
	and.b32  	%r31, %r28, -15728641;
	selp.b32 	%r32, %r31, %r28, %p3;
	mov.b64 	%fd79, {%r29, %r32};
	mul.rn.f64 	%fd80, %fd76, %fd79;
	neg.f64 	%fd81, %fd80;
	fma.rn.f64 	%fd82, %fd76, %fd79, %fd81;
	fma.rn.f64 	%fd83, %fd78, %fd79, %fd82;
	add.f64 	%fd4, %fd80, %fd83;
	sub.f64 	%fd84, %fd80, %fd4;
	add.f64 	%fd5, %fd83, %fd84;
	fma.rn.f64 	%fd85, %fd4, 0d3FF71547652B82FE, 0d4338000000000000;
	{
	.reg .b32 %temp; 
	mov.b64 	{%r13, %temp}, %fd85;
	}
	mov.f64 	%fd86, 0dC338000000000000;
	add.rn.f64 	%fd87, %fd85, %fd86;
	fma.rn.f64 	%fd88, %fd87, 0dBFE62E42FEFA39EF, %fd4;
	fma.rn.f64 	%fd89, %fd87, 0dBC7ABC9E3B39803F, %fd88;
	fma.rn.f64 	%fd90, %fd89, 0d3E5ADE1569CE2BDF, 0d3E928AF3FCA213EA;
	fma.rn.f64 	%fd91, %fd90, %fd89, 0d3EC71DEE62401315;
	fma.rn.f64 	%fd92, %fd91, %fd89, 0d3EFA01997C89EB71;
	fma.rn.f64 	%fd93, %fd92, %fd89, 0d3F2A01A014761F65;
	fma.rn.f64 	%fd94, %fd93, %fd89, 0d3F56C16C1852B7AF;
	fma.rn.f64 	%fd95, %fd94, %fd89, 0d3F81111111122322;
	fma.rn.f64 	%fd96, %fd95, %fd89, 0d3FA55555555502A1;
	fma.rn.f64 	%fd97, %fd96, %fd89, 0d3FC5555555555511;
	fma.rn.f64 	%fd98, %fd97, %fd89, 0d3FE000000000000B;
	fma.rn.f64 	%fd99, %fd98, %fd89, 0d3FF0000000000000;
	fma.rn.f64 	%fd100, %fd99, %fd89, 0d3FF0000000000000;
	{
	.reg .b32 %temp; 
	mov.b64 	{%r14, %temp}, %fd100;
	}
	{
	.reg .b32 %temp; 
	mov.b64 	{%temp, %r15}, %fd100;
	}
	shl.b32 	%r33, %r13, 20;
	add.s32 	%r34, %r33, %r15;
	mov.b64 	%fd108, {%r14, %r34};
	{
	.reg .b32 %temp; 
	mov.b64 	{%temp, %r35}, %fd4;
	}
	mov.b32 	%f2, %r35;
	abs.f32 	%f1, %f2;
	setp.lt.f32 	%p4, %f1, 0f4086232B;
	@%p4 bra 	$L__BB4_7;
	setp.lt.f64 	%p5, %fd4, 0d0000000000000000;
	add.f64 	%fd101, %fd4, 0d7FF0000000000000;
	selp.f64 	%fd108, 0d0000000000000000, %fd101, %p5;
	setp.geu.f32 	%p6, %f1, 0f40874800;
	@%p6 bra 	$L__BB4_7;
	shr.u32 	%r36, %r13, 31;
	add.s32 	%r37, %r13, %r36;
	shr.s32 	%r38, %r37, 1;
	shl.b32 	%r39, %r38, 20;
	add.s32 	%r40, %r15, %r39;
	mov.b64 	%fd102, {%r14, %r40};
	sub.s32 	%r41, %r13, %r38;
	shl.b32 	%r42, %r41, 20;
	add.s32 	%r43, %r42, 1072693248;
	mov.b32 	%r44, 0;
	mov.b64 	%fd103, {%r44, %r43};
	mul.f64 	%fd108, %fd103, %fd102;
$L__BB4_7:
	abs.f64 	%fd104, %fd108;
	setp.eq.f64 	%p7, %fd104, 0d7FF0000000000000;
	fma.rn.f64 	%fd105, %fd108, %fd5, %fd108;
	selp.f64 	%fd106, %fd108, %fd105, %p7;
	st.param.f64 	[func_retval0], %fd106;
	ret;

}


// ===== COMPILED SASS (sm_100) =====

	.target	sm_100

	.elftype	@"ET_EXEC"


//--------------------- .note.nv.tkinfo           --------------------------
	.section	.note.nv.tkinfo,"",@"SHT_NOTE"
	.sectionflags	@"SHF_NOTE_NV_TKINFO"
	.tkinfo
        /*0018*/ 	.word	0x00000002
        /*0030*/ 	.string	""
        /*0030*/ 	.string	"ptxas"
        /*0030*/ 	.string	"Cuda compilation tools, release 13.0, V13.0.88"
        /*0030*/ 	.string	"Build cuda_13.0.r13.0/compiler.36424714_0"
        /*0030*/ 	.string	"-arch sm_100 -m 64 "



//--------------------- .note.nv.cuinfo           --------------------------
	.section	.note.nv.cuinfo,"",@"SHT_NOTE"
	.sectionflags	@"SHF_NOTE_NV_CUINFO"
        /*0018*/ 	.short	0x0002
        /*001a*/ 	.short	0x0064
        /*001c*/ 	.short	0x0082
	.zero		2


//--------------------- .nv.info                  --------------------------
	.section	.nv.info,"",@"SHT_CUDA_INFO"
	.align	4


	//----- nvinfo : EIATTR_REGCOUNT
	.align		4
        /*0000*/ 	.byte	0x04, 0x2f
        /*0002*/ 	.short	(.L_7 - .L_6)
	.align		4
.L_6:
        /*0004*/ 	.word	index@(_Z13forwardKernelPdS_jjjjj)
        /*0008*/ 	.word	0x00000020


	//----- nvinfo : EIATTR_FRAME_SIZE
	.align		4
.L_7:
        /*000c*/ 	.byte	0x04, 0x11
        /*000e*/ 	.short	(.L_9 - .L_8)
	.align		4
.L_8:
        /*0010*/ 	.word	index@($__internal_2_$__cuda_sm20_dblrcp_rn_slowpath_v3)
        /*0014*/ 	.word	0x00000008


	//----- nvinfo : EIATTR_FRAME_SIZE
	.align		4
.L_9:
        /*0018*/ 	.byte	0x04, 0x11
        /*001a*/ 	.short	(.L_11 - .L_10)
	.align		4
.L_10:
        /*001c*/ 	.word	index@(_Z13forwardKernelPdS_jjjjj)
        /*0020*/ 	.word	0x00000008


	//----- nvinfo : EIATTR_REGCOUNT
	.align		4
.L_11:
        /*0024*/ 	.byte	0x04, 0x2f
        /*0026*/ 	.short	(.L_13 - .L_12)
	.align		4
.L_12:
        /*0028*/ 	.word	index@(_Z20calculateOutputDeltaPdS_S_j)
        /*002c*/ 	.word	0x00000010


	//----- nvinfo : EIATTR_FRAME_SIZE
	.align		4
.L_13:
        /*0030*/ 	.byte	0x04, 0x11
        /*0032*/ 	.short	(.L_15 - .L_14)
	.align		4
.L_14:
        /*0034*/ 	.word	index@(_Z20calculateOutputDeltaPdS_S_j)
        /*0038*/ 	.word	0x00000000


	//----- nvinfo : EIATTR_REGCOUNT
	.align		4
.L_15:
        /*003c*/ 	.byte	0x04, 0x2f
        /*003e*/ 	.short	(.L_17 - .L_16)
	.align		4
.L_16:
        /*0040*/ 	.word	index@(_Z21calculateHiddensDeltaPdS_S_jjjjj)
        /*0044*/ 	.word	0x00000020


	//----- nvinfo : EIATTR_FRAME_SIZE
	.align		4
.L_17:
        /*0048*/ 	.byte	0x04, 0x11
        /*004a*/ 	.short	(.L_19 - .L_18)
	.align		4
.L_18:
        /*004c*/ 	.word	index@(_Z21calculateHiddensDeltaPdS_S_jjjjj)
        /*0050*/ 	.word	0x00000000


	//----- nvinfo : EIATTR_REGCOUNT
	.align		4
.L_19:
        /*0054*/ 	.byte	0x04, 0x2f
        /*0056*/ 	.short	(.L_21 - .L_20)
	.align		4
.L_20:
        /*0058*/ 	.word	index@(_Z18updateInputWeightsPdS_S_S_jjjjj17TrainingAlgorithmS_S_S_S_)
        /*005c*/ 	.word	0x00000030


	//----- nvinfo : EIATTR_FRAME_SIZE
	.align		4
.L_21:
        /*0060*/ 	.byte	0x04, 0x11
        /*0062*/ 	.short	(.L_23 - .L_22)
	.align		4
.L_22:
        /*0064*/ 	.word	index@($_Z18updateInputWeightsPdS_S_S_jjjjj17TrainingAlgorithmS_S_S_S_$__internal_accurate_pow)
        /*0068*/ 	.word	0x00000000


	//----- nvinfo : EIATTR_FRAME_SIZE
	.align		4
.L_23:
        /*006c*/ 	.byte	0x04, 0x11
        /*006e*/ 	.short	(.L_25 - .L_24)
	.align		4
.L_24:
        /*0070*/ 	.word	index@($__internal_1_$__cuda_sm20_dsqrt_rn_f64_mediumpath_v1)
        /*0074*/ 	.word	0x00000000


	//----- nvinfo : EIATTR_FRAME_SIZE
	.align		4
.L_25:
        /*0078*/ 	.byte	0x04, 0x11
        /*007a*/ 	.short	(.L_27 - .L_26)
	.align		4
.L_26:
        /*007c*/ 	.word	index@($__internal_0_$__cuda_sm20_div_rn_f64_full)
        /*0080*/ 	.word	0x00000000


	//----- nvinfo : EIATTR_FRAME_SIZE
	.align		4
.L_27:
        /*0084*/ 	.byte	0x04, 0x11
        /*0086*/ 	.short	(.L_29 - .L_28)
	.align		4
.L_28:
        /*0088*/ 	.word	index@(_Z18updateInputWeightsPdS_S_S_jjjjj17TrainingAlgorithmS_S_S_S_)
        /*008c*/ 	.word	0x00000000


	//----- nvinfo : EIATTR_MIN_STACK_SIZE
	.align		4
.L_29:
        /*0090*/ 	.byte	0x04, 0x12
        /*0092*/ 	.short	(.L_31 - .L_30)
	.align		4
.L_30:
        /*0094*/ 	.word	index@(_Z18updateInputWeightsPdS_S_S_jjjjj17TrainingAlgorithmS_S_S_S_)
        /*0098*/ 	.word	0x00000000


	//----- nvinfo : EIATTR_MIN_STACK_SIZE
	.align		4
.L_31:
        /*009c*/ 	.byte	0x04, 0x12
        /*009e*/ 	.short	(.L_33 - .L_32)
	.align		4
.L_32:
        /*00a0*/ 	.word	index@(_Z21calculateHiddensDeltaPdS_S_jjjjj)
        /*00a4*/ 	.word	0x00000000


	//----- nvinfo : EIATTR_MIN_STACK_SIZE
	.align		4
.L_33:
        /*00a8*/ 	.byte	0x04, 0x12
        /*00aa*/ 	.short	(.L_35 - .L_34)
	.align		4
.L_34:
        /*00ac*/ 	.word	index@(_Z20calculateOutputDeltaPdS_S_j)
        /*00b0*/ 	.word	0x00000000


	//----- nvinfo : EIATTR_MIN_STACK_SIZE
	.align		4
.L_35:
        /*00b4*/ 	.byte	0x04, 0x12
        /*00b6*/ 	.short	(.L_37 - .L_36)
	.align		4
.L_36:
        /*00b8*/ 	.word	index@(_Z13forwardKernelPdS_jjjjj)
        /*00bc*/ 	.word	0x00000008
.L_37:


//--------------------- .nv.compat                --------------------------
	.section	.nv.compat,"",@"SHT_CUDA_COMPAT_INFO"
	.align	4
        /*0000*/ 	.byte	0x02, 0x09, 0x00, 0x00, 0x02, 0x02, 0x01, 0x00, 0x02, 0x05, 0x05, 0x00, 0x03, 0x07, 0x01, 0x01
        /*0010*/ 	.byte	0x02, 0x03, 0x00, 0x00, 0x02, 0x06, 0x01, 0x00, 0x04, 0x0b, 0x08, 0x00, 0x01, 0x00, 0x00, 0x00
        /*0020*/ 	.byte	0x00, 0x00, 0x00, 0x00


//--------------------- .nv.info._Z18updateInputWeightsPdS_S_S_jjjjj17TrainingAlgorithmS_S_S_S_ --------------------------
	.section	.nv.info._Z18updateInputWeightsPdS_S_S_jjjjj17TrainingAlgorithmS_S_S_S_,"",@"SHT_CUDA_INFO"
	.sectionflags	@""
	.align	4


	//----- nvinfo : EIATTR_CUDA_API_VERSION
	.align		4
        /*0000*/ 	.byte	0x04, 0x37
        /*0002*/ 	.short	(.L_39 - .L_38)
.L_38:
        /*0004*/ 	.word	0x00000082


	//----- nvinfo : EIATTR_KPARAM_INFO
	.align		4
.L_39:
        /*0008*/ 	.byte	0x04, 0x17
        /*000a*/ 	.short	(.L_41 - .L_40)
.L_40:
        /*000c*/ 	.word	0x00000000
        /*0010*/ 	.short	0x000d
        /*0012*/ 	.short	0x0050
        /*0014*/ 	.byte	0x00, 0xf5, 0x21, 0x00


	//----- nvinfo : EIATTR_KPARAM_INFO
	.align		4
.L_41:
        /*0018*/ 	.byte	0x04, 0x17
        /*001a*/ 	.short	(.L_43 - .L_42)
.L_42:
        /*001c*/ 	.word	0x00000000
        /*0020*/ 	.short	0x000c
        /*0022*/ 	.short	0x0048
        /*0024*/ 	.byte	0x00, 0xf5, 0x21, 0x00


	//----- nvinfo : EIATTR_KPARAM_INFO
	.align		4
.L_43:
        /*0028*/ 	.byte	0x04, 0x17
        /*002a*/ 	.short	(.L_45 - .L_44)
.L_44:
        /*002c*/ 	.word	0x00000000
        /*0030*/ 	.short	0x000b
        /*0032*/ 	.short	0x0040
        /*0034*/ 	.byte	0x00, 0xf5, 0x21, 0x00


	//----- nvinfo : EIATTR_KPARAM_INFO
	.align		4
.L_45:
        /*0038*/ 	.byte	0x04, 0x17
        /*003a*/ 	.short	(.L_47 - .L_46)
.L_46:
        /*003c*/ 	.word	0x00000000
        /*0040*/ 	.short	0x000a
        /*0042*/ 	.short	0x0038
        /*0044*/ 	.byte	0x00, 0xf5, 0x21, 0x00


	//----- nvinfo : EIATTR_KPARAM_INFO
	.align		4
.L_47:
        /*0048*/ 	.byte	0x04, 0x17
        /*004a*/ 	.short	(.L_49 - .L_48)
.L_48:
        /*004c*/ 	.word	0x00000000
        /*0050*/ 	.short	0x0009
        /*0052*/ 	.short	0x0034
        /*0054*/ 	.byte	0x00, 0xf0, 0x11, 0x00


	//----- nvinfo : EIATTR_KPARAM_INFO
	.align		4
.L_49:
        /*0058*/ 	.byte	0x04, 0x17
        /*005a*/ 	.short	(.L_51 - .L_50)
.L_50:
        /*005c*/ 	.word	0x00000000
        /*0060*/ 	.short	0x0008
        /*0062*/ 	.short	0x0030
        /*0064*/ 	.byte	0x00, 0xf0, 0x11, 0x00


	//----- nvinfo : EIATTR_KPARAM_INFO
	.align		4
.L_51:
        /*0068*/ 	.byte	0x04, 0x17
        /*006a*/ 	.short	(.L_53 - .L_52)
.L_52:
        /*006c*/ 	.word	0x00000000
        /*0070*/ 	.short	0x0007
        /*0072*/ 	.short	0x002c
        /*0074*/ 	.byte	0x00, 0xf0, 0x11, 0x00


	//----- nvinfo : EIATTR_KPARAM_INFO
	.align		4
.L_53:
        /*0078*/ 	.byte	0x04, 0x17
        /*007a*/ 	.short	(.L_55 - .L_54)
.L_54:
        /*007c*/ 	.word	0x00000000
        /*0080*/ 	.short	0x0006
        /*0082*/ 	.short	0x0028
        /*0084*/ 	.byte	0x00, 0xf0, 0x11, 0x00


	//----- nvinfo : EIATTR_KPARAM_INFO
	.align		4
.L_55:
        /*0088*/ 	.byte	0x04, 0x17
        /*008a*/ 	.short	(.L_57 - .L_56)
.L_56:
        /*008c*/ 	.word	0x00000000
        /*0090*/ 	.short	0x0005
        /*0092*/ 	.short	0x0024
        /*0094*/ 	.byte	0x00, 0xf0, 0x11, 0x00


	//----- nvinfo : EIATTR_KPARAM_INFO
	.align		4
.L_57:
        /*0098*/ 	.byte	0x04, 0x17
        /*009a*/ 	.short	(.L_59 - .L_58)
.L_58:
        /*009c*/ 	.word	0x00000000
        /*00a0*/ 	.short	0x0004
        /*00a2*/ 	.short	0x0020
        /*00a4*/ 	.byte	0x00, 0xf0, 0x11, 0x00


	//----- nvinfo : EIATTR_KPARAM_INFO
	.align		4
.L_59:
        /*00a8*/ 	.byte	0x04, 0x17
        /*00aa*/ 	.short	(.L_61 - .L_60)
.L_60:
        /*00ac*/ 	.word	0x00000000
        /*00b0*/ 	.short	0x0003
        /*00b2*/ 	.short	0x0018
        /*00b4*/ 	.byte	0x00, 0xf5, 0x21, 0x00


	//----- nvinfo : EIATTR_KPARAM_INFO
	.align		4
.L_61:
        /*00b8*/ 	.byte	0x04, 0x17
        /*00ba*/ 	.short	(.L_63 - .L_62)
.L_62:
        /*00bc*/ 	.word	0x00000000
        /*00c0*/ 	.short	0x0002
        /*00c2*/ 	.short	0x0010
        /*00c4*/ 	.byte	0x00, 0xf5, 0x21, 0x00


	//----- nvinfo : EIATTR_KPARAM_INFO
	.align		4
.L_63:
        /*00c8*/ 	.byte	0x04, 0x17
        /*00ca*/ 	.short	(.L_65 - .L_64)
.L_64:
        /*00cc*/ 	.word	0x00000000
        /*00d0*/ 	.short	0x0001
        /*00d2*/ 	.short	0x0008
        /*00d4*/ 	.byte	0x00, 0xf5, 0x21, 0x00


	//----- nvinfo : EIATTR_KPARAM_INFO
	.align		4
.L_65:
        /*00d8*/ 	.byte	0x04, 0x17
        /*00da*/ 	.short	(.L_67 - .L_66)
.L_66:
        /*00dc*/ 	.word	0x00000000
        /*00e0*/ 	.short	0x0000
        /*00e2*/ 	.short	0x0000
        /*00e4*/ 	.byte	0x00, 0xf5, 0x21, 0x00


	//----- nvinfo : EIATTR_SPARSE_MMA_MASK
	.align		4
.L_67:
        /*00e8*/ 	.byte	0x03, 0x50
        /*00ea*/ 	.short	0x0000


	//----- nvinfo : EIATTR_MAXREG_COUNT
	.align		4
        /*00ec*/ 	.byte	0x03, 0x1b
        /*00ee*/ 	.short	0x00ff


	//----- nvinfo : EIATTR_MERCURY_ISA_VERSION
	.align		4
        /*00f0*/ 	.byte	0x03, 0x5f
        /*00f2*/ 	.short	0x0101


	//----- nvinfo : EIATTR_VRC_CTA_INIT_COUNT
	.align		4
        /*00f4*/ 	.byte	0x02, 0x4a
	.zero		1
	.zero		1


	//----- nvinfo : EIATTR_EXIT_INSTR_OFFSETS
	.align		4
        /*00f8*/ 	.byte	0x04, 0x1c
        /*00fa*/ 	.short	(.L_69 - .L_68)


	//   ....[0]....
.L_68:
        /*00fc*/ 	.word	0x00000060


	//   ....[1]....
        /*0100*/ 	.word	0x00001c50


	//----- nvinfo : EIATTR_CRS_STACK_SIZE
	.align		4
.L_69:
        /*0104*/ 	.byte	0x04, 0x1e
        /*0106*/ 	.short	(.L_71 - .L_70)
.L_70:
        /*0108*/ 	.word	0x00000000


	//----- nvinfo : EIATTR_CBANK_PARAM_SIZE
	.align		4
.L_71:
        /*010c*/ 	.byte	0x03, 0x19
        /*010e*/ 	.short	0x0058


	//----- nvinfo : EIATTR_PARAM_CBANK
	.align		4
        /*0110*/ 	.byte	0x04, 0x0a
        /*0112*/ 	.short	(.L_73 - .L_72)
	.align		4
.L_72:
        /*0114*/ 	.word	index@(.nv.constant0._Z18updateInputWeightsPdS_S_S_jjjjj17TrainingAlgorithmS_S_S_S_)
        /*0118*/ 	.short	0x0380
        /*011a*/ 	.short	0x0058


	//----- nvinfo : EIATTR_SW_WAR
	.align		4
.L_73:
        /*011c*/ 	.byte	0x04, 0x36
        /*011e*/ 	.short	(.L_75 - .L_74)
.L_74:
        /*0120*/ 	.word	0x00000008
.L_75:


//--------------------- .nv.info._Z21calculateHiddensDeltaPdS_S_jjjjj --------------------------
	.section	.nv.info._Z21calculateHiddensDeltaPdS_S_jjjjj,"",@"SHT_CUDA_INFO"
	.sectionflags	@""
	.align	4


	//----- nvinfo : EIATTR_CUDA_API_VERSION
	.align		4
        /*0000*/ 	.byte	0x04, 0x37
        /*0002*/ 	.short	(.L_77 - .L_76)
.L_76:
        /*0004*/ 	.word	0x00000082


	//----- nvinfo : EIATTR_KPARAM_INFO
	.align		4
.L_77:
        /*0008*/ 	.byte	0x04, 0x17
        /*000a*/ 	.short	(.L_79 - .L_78)
.L_78:
        /*000c*/ 	.word	0x00000000
        /*0010*/ 	.short	0x0007
        /*0012*/ 	.short	0x0028
        /*0014*/ 	.byte	0x00, 0xf0, 0x11, 0x00


	//----- nvinfo : EIATTR_KPARAM_INFO
	.align		4
.L_79:
        /*0018*/ 	.byte	0x04, 0x17
        /*001a*/ 	.short	(.L_81 - .L_80)
.L_80:
        /*001c*/ 	.word	0x00000000
        /*0020*/ 	.short	0x0006
        /*0022*/ 	.short	0x0024
        /*0024*/ 	.byte	0x00, 0xf0, 0x11, 0x00


	//----- nvinfo : EIATTR_KPARAM_INFO
	.align		4
.L_81:
        /*0028*/ 	.byte	0x04, 0x17
        /*002a*/ 	.short	(.L_83 - .L_82)
.L_82:
        /*002c*/ 	.word	0x00000000
        /*0030*/ 	.short	0x0005
        /*0032*/ 	.short	0x0020
        /*0034*/ 	.byte	0x00, 0xf0, 0x11, 0x00


	//----- nvinfo : EIATTR_KPARAM_INFO
	.align		4
.L_83:
        /*0038*/ 	.byte	0x04, 0x17
        /*003a*/ 	.short	(.L_85 - .L_84)
.L_84:
        /*003c*/ 	.word	0x00000000
        /*0040*/ 	.short	0x0004
        /*0042*/ 	.short	0x001c
        /*0044*/ 	.byte	0x00, 0xf0, 0x11, 0x00


	//----- nvinfo : EIATTR_KPARAM_INFO
	.align		4
.L_85:
        /*0048*/ 	.byte	0x04, 0x17
        /*004a*/ 	.short	(.L_87 - .L_86)
.L_86:
        /*004c*/ 	.word	0x00000000
        /*0050*/ 	.short	0x0003
        /*0052*/ 	.short	0x0018
        /*0054*/ 	.byte	0x00, 0xf0, 0x11, 0x00


	//----- nvinfo : EIATTR_KPARAM_INFO
	.align		4
.L_87:
        /*0058*/ 	.byte	0x04, 0x17
        /*005a*/ 	.short	(.L_89 - .L_88)
.L_88:
        /*005c*/ 	.word	0x00000000
        /*0060*/ 	.short	0x0002
        /*0062*/ 	.short	0x0010
        /*0064*/ 	.byte	0x00, 0xf5, 0x21, 0x00


	//----- nvinfo : EIATTR_KPARAM_INFO
	.align		4
.L_89:
        /*0068*/ 	.byte	0x04, 0x17
        /*006a*/ 	.short	(.L_91 - .L_90)
.L_90:
        /*006c*/ 	.word	0x00000000
        /*0070*/ 	.short	0x0001
        /*0072*/ 	.short	0x0008
        /*0074*/ 	.byte	0x00, 0xf5, 0x21, 0x00


	//----- nvinfo : EIATTR_KPARAM_INFO
	.align		4
.L_91:
        /*0078*/ 	.byte	0x04, 0x17
        /*007a*/ 	.short	(.L_93 - .L_92)
.L_92:
        /*007c*/ 	.word	0x00000000
        /*0080*/ 	.short	0x0000
        /*0082*/ 	.short	0x0000
        /*0084*/ 	.byte	0x00, 0xf5, 0x21, 0x00


	//----- nvinfo : EIATTR_SPARSE_MMA_MASK
	.align		4
.L_93:
        /*0088*/ 	.byte	0x03, 0x50
        /*008a*/ 	.short	0x0000


	//----- nvinfo : EIATTR_MAXREG_COUNT
	.align		4
        /*008c*/ 	.byte	0x03, 0x1b
        /*008e*/ 	.short	0x00ff


	//----- nvinfo : EIATTR_MERCURY_ISA_VERSION
	.align		4
        /*0090*/ 	.byte	0x03, 0x5f
        /*0092*/ 	.short	0x0101


	//----- nvinfo : EIATTR_VRC_CTA_INIT_COUNT
	.align		4
        /*0094*/ 	.byte	0x02, 0x4a
	.zero		1
	.zero		1


	//----- nvinfo : EIATTR_EXIT_INSTR_OFFSETS
	.align		4
        /*0098*/ 	.byte	0x04, 0x1c
        /*009a*/ 	.short	(.L_95 - .L_94)


	//   ....[0]....
.L_94:
        /*009c*/ 	.word	0x00001130


	//----- nvinfo : EIATTR_CBANK_PARAM_SIZE
	.align		4
.L_95:
        /*00a0*/ 	.byte	0x03, 0x19
        /*00a2*/ 	.short	0x002c


	//----- nvinfo : EIATTR_PARAM_CBANK
	.align		4
        /*00a4*/ 	.byte	0x04, 0x0a
        /*00a6*/ 	.short	(.L_97 - .L_96)
	.align		4
.L_96:
        /*00a8*/ 	.word	index@(.nv.constant0._Z21calculateHiddensDeltaPdS_S_jjjjj)
        /*00ac*/ 	.short	0x0380
        /*00ae*/ 	.short	0x002c


	//----- nvinfo : EIATTR_SW_WAR
	.align		4
.L_97:
        /*00b0*/ 	.byte	0x04, 0x36
        /*00b2*/ 	.short	(.L_99 - .L_98)
.L_98:
        /*00b4*/ 	.word	0x00000008
.L_99:


//--------------------- .nv.info._Z20calculateOutputDeltaPdS_S_j --------------------------
	.section	.nv.info._Z20calculateOutputDeltaPdS_S_j,"",@"SHT_CUDA_INFO"
	.sectionflags	@""
	.align	4


	//----- nvinfo : EIATTR_CUDA_API_VERSION
	.align		4
        /*0000*/ 	.byte	0x04, 0x37
        /*0002*/ 	.short	(.L_101 - .L_100)
.L_100:
        /*0004*/ 	.word	0x00000082


	//----- nvinfo : EIATTR_KPARAM_INFO
	.align		4
.L_101:
        /*0008*/ 	.byte	0x04, 0x17
        /*000a*/ 	.short	(.L_103 - .L_102)
.L_102:
        /*000c*/ 	.word	0x00000000
        /*0010*/ 	.short	0x0003
        /*0012*/ 	.short	0x0018
        /*0014*/ 	.byte	0x00, 0xf0, 0x11, 0x00


	//----- nvinfo : EIATTR_KPARAM_INFO
	.align		4
.L_103:
        /*0018*/ 	.byte	0x04, 0x17
        /*001a*/ 	.short	(.L_105 - .L_104)
.L_104:
        /*001c*/ 	.word	0x00000000
        /*0020*/ 	.short	0x0002
        /*0022*/ 	.short	0x0010
        /*0024*/ 	.byte	0x00, 0xf5, 0x21, 0x00


	//----- nvinfo : EIATTR_KPARAM_INFO
	.align		4
.L_105:
        /*0028*/ 	.byte	0x04, 0x17
        /*002a*/ 	.short	(.L_107 - .L_106)
.L_106:
        /*002c*/ 	.word	0x00000000
        /*0030*/ 	.short	0x0001
        /*0032*/ 	.short	0x0008
        /*0034*/ 	.byte	0x00, 0xf5, 0x21, 0x00


	//----- nvinfo : EIATTR_KPARAM_INFO
	.align		4
.L_107:
        /*0038*/ 	.byte	0x04, 0x17
        /*003a*/ 	.short	(.L_109 - .L_108)
.L_108:
        /*003c*/ 	.word	0x00000000
        /*0040*/ 	.short	0x0000
        /*0042*/ 	.short	0x0000
        /*0044*/ 	.byte	0x00, 0xf5, 0x21, 0x00


	//----- nvinfo : EIATTR_SPARSE_MMA_MASK
	.align		4
.L_109:
        /*0048*/ 	.byte	0x03, 0x50
        /*004a*/ 	.short	0x0000


	//----- nvinfo : EIATTR_MAXREG_COUNT
	.align		4
        /*004c*/ 	.byte	0x03, 0x1b
        /*004e*/ 	.short	0x00ff


	//----- nvinfo : EIATTR_MERCURY_ISA_VERSION
	.align		4
        /*0050*/ 	.byte	0x03, 0x5f
        /*0052*/ 	.short	0x0101


	//----- nvinfo : EIATTR_VRC_CTA_INIT_COUNT
	.align		4
        /*0054*/ 	.byte	0x02, 0x4a
	.zero		1
	.zero		1


	//----- nvinfo : EIATTR_EXIT_INSTR_OFFSETS
	.align		4
        /*0058*/ 	.byte	0x04, 0x1c
        /*005a*/ 	.short	(.L_111 - .L_110)


	//   ....[0]....
.L_110:
        /*005c*/ 	.word	0x00000120


	//----- nvinfo : EIATTR_CBANK_PARAM_SIZE
	.align		4
.L_111:
        /*0060*/ 	.byte	0x03, 0x19
        /*0062*/ 	.short	0x001c


	//----- nvinfo : EIATTR_PARAM_CBANK
	.align		4
        /*0064*/ 	.byte	0x04, 0x0a
        /*0066*/ 	.short	(.L_113 - .L_112)
	.align		4
.L_112:
        /*0068*/ 	.word	index@(.nv.constant0._Z20calculateOutputDeltaPdS_S_j)
        /*006c*/ 	.short	0x0380
        /*006e*/ 	.short	0x001c


	//----- nvinfo : EIATTR_SW_WAR
	.align		4
.L_113:
        /*0070*/ 	.byte	0x04, 0x36
        /*0072*/ 	.short	(.L_115 - .L_114)
.L_114:
        /*0074*/ 	.word	0x00000008
.L_115:


//--------------------- .nv.info._Z13forwardKernelPdS_jjjjj --------------------------
	.section	.nv.info._Z13forwardKernelPdS_jjjjj,"",@"SHT_CUDA_INFO"
	.sectionflags	@""
	.align	4


	//----- nvinfo : EIATTR_CUDA_API_VERSION
	.align		4
        /*0000*/ 	.byte	0x04, 0x37
        /*0002*/ 	.short	(.L_117 - .L_116)
.L_116:
        /*0004*/ 	.word	0x00000082


	//----- nvinfo : EIATTR_KPARAM_INFO
	.align		4
.L_117:
        /*0008*/ 	.byte	0x04, 0x17
        /*000a*/ 	.short	(.L_119 - .L_118)
.L_118:
        /*000c*/ 	.word	0x00000000
        /*0010*/ 	.short	0x0006
        /*0012*/ 	.short	0x0020
        /*0014*/ 	.byte	0x00, 0xf0, 0x11, 0x00


	//----- nvinfo : EIATTR_KPARAM_INFO
	.align		4
.L_119:
        /*0018*/ 	.byte	0x04, 0x17
        /*001a*/ 	.short	(.L_121 - .L_120)
.L_120:
        /*001c*/ 	.word	0x00000000
        /*0020*/ 	.short	0x0005
        /*0022*/ 	.short	0x001c
        /*0024*/ 	.byte	0x00, 0xf0, 0x11, 0x00


	//----- nvinfo : EIATTR_KPARAM_INFO
	.align		4
.L_121:
        /*0028*/ 	.byte	0x04, 0x17
        /*002a*/ 	.short	(.L_123 - .L_122)
.L_122:
        /*002c*/ 	.word	0x00000000
        /*0030*/ 	.short	0x0004
        /*0032*/ 	.short	0x0018
        /*0034*/ 	.byte	0x00, 0xf0, 0x11, 0x00


	//----- nvinfo : EIATTR_KPARAM_INFO
	.align		4
.L_123:
        /*0038*/ 	.byte	0x04, 0x17
        /*003a*/ 	.short	(.L_125 - .L_124)
.L_124:
        /*003c*/ 	.word	0x00000000
        /*0040*/ 	.short	0x0003
        /*0042*/ 	.short	0x0014
        /*0044*/ 	.byte	0x00, 0xf0, 0x11, 0x00


	//----- nvinfo : EIATTR_KPARAM_INFO
	.align		4
.L_125:
        /*0048*/ 	.byte	0x04, 0x17
        /*004a*/ 	.short	(.L_127 - .L_126)
.L_126:
        /*004c*/ 	.word	0x00000000
        /*0050*/ 	.short	0x0002
        /*0052*/ 	.short	0x0010
        /*0054*/ 	.byte	0x00, 0xf0, 0x11, 0x00


	//----- nvinfo : EIATTR_KPARAM_INFO
	.align		4
.L_127:
        /*0058*/ 	.byte	0x04, 0x17
        /*005a*/ 	.short	(.L_129 - .L_128)
.L_128:
        /*005c*/ 	.word	0x00000000
        /*0060*/ 	.short	0x0001
        /*0062*/ 	.short	0x0008
        /*0064*/ 	.byte	0x00, 0xf5, 0x21, 0x00


	//----- nvinfo : EIATTR_KPARAM_INFO
	.align		4
.L_129:
        /*0068*/ 	.byte	0x04, 0x17
        /*006a*/ 	.short	(.L_131 - .L_130)
.L_130:
        /*006c*/ 	.word	0x00000000
        /*0070*/ 	.short	0x0000
        /*0072*/ 	.short	0x0000
        /*0074*/ 	.byte	0x00, 0xf5, 0x21, 0x00


	//----- nvinfo : EIATTR_SPARSE_MMA_MASK
	.align		4
.L_131:
        /*0078*/ 	.byte	0x03, 0x50
        /*007a*/ 	.short	0x0000


	//----- nvinfo : EIATTR_MAXREG_COUNT
	.align		4
        /*007c*/ 	.byte	0x03, 0x1b
        /*007e*/ 	.short	0x00ff


	//----- nvinfo : EIATTR_EXTERNS
	.align		4
        /*0080*/ 	.byte	0x04, 0x0f
        /*0082*/ 	.short	(.L_133 - .L_132)


	//   ....[0]....
	.align		4
.L_132:
        /*0084*/ 	.word	index@(vprintf)


	//----- nvinfo : EIATTR_MERCURY_ISA_VERSION
	.align		4
.L_133:
        /*0088*/ 	.byte	0x03, 0x5f
        /*008a*/ 	.short	0x0101


	//----- nvinfo : EIATTR_VRC_CTA_INIT_COUNT
	.align		4
        /*008c*/ 	.byte	0x02, 0x4a
	.zero		1
	.zero		1


	//----- nvinfo : EIATTR_SYSCALL_OFFSETS
	.align		4
        /*0090*/ 	.byte	0x04, 0x46
        /*0092*/ 	.short	(.L_135 - .L_134)


	//   ....[0]....
.L_134:
        /*0094*/ 	.word	0x00001330


	//----- nvinfo : EIATTR_EXIT_INSTR_OFFSETS
	.align		4
.L_135:
        /*0098*/ 	.byte	0x04, 0x1c
        /*009a*/ 	.short	(.L_137 - .L_136)


	//   ....[0]....
.L_136:
        /*009c*/ 	.word	0x00001340


	//----- nvinfo : EIATTR_CRS_STACK_SIZE
	.align		4
.L_137:
        /*00a0*/ 	.byte	0x04, 0x1e
        /*00a2*/ 	.short	(.L_139 - .L_138)
.L_138:
        /*00a4*/ 	.word	0x00000000


	//----- nvinfo : EIATTR_CBANK_PARAM_SIZE
	.align		4
.L_139:
        /*00a8*/ 	.byte	0x03, 0x19
        /*00aa*/ 	.short	0x0024


	//----- nvinfo : EIATTR_PARAM_CBANK
	.align		4
        /*00ac*/ 	.byte	0x04, 0x0a
        /*00ae*/ 	.short	(.L_141 - .L_140)
	.align		4
.L_140:
        /*00b0*/ 	.word	index@(.nv.constant0._Z13forwardKernelPdS_jjjjj)
        /*00b4*/ 	.short	0x0380
        /*00b6*/ 	.short	0x0024


	//----- nvinfo : EIATTR_SW_WAR
	.align		4
.L_141:
        /*00b8*/ 	.byte	0x04, 0x36
        /*00ba*/ 	.short	(.L_143 - .L_142)
.L_142:
        /*00bc*/ 	.word	0x00000008
.L_143:


//--------------------- .nv.callgraph             --------------------------
	.section	.nv.callgraph,"",@"SHT_CUDA_CALLGRAPH"
	.align	4
	.sectionentsize	8
	.align		4
        /*0000*/ 	.word	0x00000000
	.align		4
        /*0004*/ 	.word	0xffffffff
	.align		4
        /*0008*/ 	.word	index@(_Z13forwardKernelPdS_jjjjj)
	.align		4
        /*000c*/ 	.word	index@(vprintf)
	.align		4
        /*0010*/ 	.word	0x00000000
	.align		4
        /*0014*/ 	.word	0xfffffffe
	.align		4
        /*0018*/ 	.word	0x00000000
	.align		4
        /*001c*/ 	.word	0xfffffffd
	.align		4
        /*0020*/ 	.word	0x00000000
	.align		4
        /*0024*/ 	.word	0xfffffffc


//--------------------- .nv.constant3             --------------------------
	.section	.nv.constant3,"a",@progbits
	.align	8
.nv.constant3:
	.type		rate,@object
	.size		rate,(momentum - rate)
rate:
        /*0000*/ 	.byte	0x66, 0x66, 0x66, 0x66, 0x66, 0x66, 0xe6, 0x3f
	.type		momentum,@object
	.size		momentum,(beta1 - momentum)
momentum:
        /*0008*/ 	.byte	0x33, 0x33, 0x33, 0x33, 0x33, 0x33, 0xd3, 0x3f
	.type		beta1,@object
	.size		beta1,(beta2 - beta1)
beta1:
        /*0010*/ 	.byte	0xcd, 0xcc, 0xcc, 0xcc, 0xcc, 0xcc, 0xec, 0x3f
	.type		beta2,@object
	.size		beta2,(d_epsilon - beta2)
beta2:
        /*0018*/ 	.byte	0x2b, 0x87, 0x16, 0xd9, 0xce, 0xf7, 0xef, 0x3f
	.type		d_epsilon,@object
	.size		d_epsilon,(.L_4 - d_epsilon)
d_epsilon:
        /*0020*/ 	.byte	0x48, 0xaf, 0xbc, 0x9a, 0xf2, 0xd7, 0x7a, 0x3e
.L_4:


//--------------------- .nv.constant4             --------------------------
	.section	.nv.constant4,"a",@progbits
	.align	8
	.align		8
.nv.constant4:
        /*0000*/ 	.dword	$str
	.align		8
        /*0008*/ 	.dword	vprintf


//--------------------- .text._Z18updateInputWeightsPdS_S_S_jjjjj17TrainingAlgorithmS_S_S_S_ --------------------------
	.section	.text._Z18updateInputWeightsPdS_S_S_jjjjj17TrainingAlgorithmS_S_S_S_,"ax",@progbits
	.align	128
        .global         _Z18updateInputWeightsPdS_S_S_jjjjj17TrainingAlgorithmS_S_S_S_
        .type           _Z18updateInputWeightsPdS_S_S_jjjjj17TrainingAlgorithmS_S_S_S_,@function
        .size           _Z18updateInputWeightsPdS_S_S_jjjjj17TrainingAlgorithmS_S_S_S_,(.L_x_71 - _Z18updateInputWeightsPdS_S_S_jjjjj17TrainingAlgorithmS_S_S_S_)
        .other          _Z18updateInputWeightsPdS_S_S_jjjjj17TrainingAlgorithmS_S_S_S_,@"STO_CUDA_ENTRY STV_DEFAULT"
_Z18updateInputWeightsPdS_S_S_jjjjj17TrainingAlgorithmS_S_S_S_:
.text._Z18updateInputWeightsPdS_S_S_jjjjj17TrainingAlgorithmS_S_S_S_:
[----:B------:R-:W-:Y:S08]  /*0000*/  LDC R1, c[0x0][0x37c] ;  /* 0x0000df00ff017b82 */ /* 0x000ff00000000800 */
[----:B------:R-:W0:Y:S08]  /*0010*/  LDC.64 R14, c[0x0][0x3a0] ;  /* 0x0000e800ff0e7b82 */ /* 0x000e300000000a00 */
[----:B------:R-:W1:Y:S01]  /*0020*/  LDC R42, c[0x0][0x3b0] ;  /* 0x0000ec00ff2a7b82 */ /* 0x000e620000000800 */
[----:B0-----:R-:W-:-:S04]  /*0030*/  ISETP.NE.AND P1, PT, R14, 0x1, PT ;  /* 0x000000010e00780c */ /* 0x001fc80003f25270 */
[----:B-1----:R-:W-:-:S04]  /*0040*/  SEL R5, R15, R42, !P1 ;  /* 0x0000002a0f057207 */ /* 0x002fc80004800000 */
[----:B------:R-:W-:-:S13]  /*0050*/  ISETP.NE.AND P0, PT, R5, -0x1, PT ;  /* 0xffffffff0500780c */ /* 0x000fda0003f05270 */
[----:B------:R-:W-:Y:S05]  /*0060*/  @!P0 EXIT ;  /* 0x000000000000894d */ /* 0x000fea0003800000 */
[----:B------:R-:W0:Y:S01]  /*0070*/  LDC R3, c[0x0][0x3ac] ;  /* 0x0000eb00ff037b82 */ /* 0x000e220000000800 */
[----:B------:R-:W1:Y:S01]  /*0080*/  S2R R43, SR_TID.X ;  /* 0x00000000002b7919 */ /* 0x000e620000002100 */
[----:B------:R-:W-:Y:S01]  /*0090*/  VIADD R7, R14, 0xfffffffe ;  /* 0xfffffffe0e077836 */ /* 0x000fe20000000000 */
[----:B------:R-:W2:Y:S01]  /*00a0*/  LDCU.64 UR4, c[0x0][0x358] ;  /* 0x00006b00ff0477ac */ /* 0x000ea20008000a00 */
[----:B------:R-:W-:Y:S02]  /*00b0*/  IMAD R2, R42, R15, R42 ;  /* 0x0000000f2a027224 */ /* 0x000fe400078e022a */
[-C--:B------:R-:W-:Y:S01]  /*00c0*/  IMAD R7, R7, R42.reuse, RZ ;  /* 0x0000002a07077224 */ /* 0x080fe200078e02ff */
[----:B------:R-:W3:Y:S01]  /*00d0*/  LDCU UR6, c[0x0][0x3b4] ;  /* 0x00007680ff0677ac */ /* 0x000ee20008000800 */
[----:B------:R-:W4:Y:S01]  /*00e0*/  LDC.64 R8, c[0x0][0x390] ;  /* 0x0000e400ff087b82 */ /* 0x000f220000000a00 */
[----:B------:R-:W-:Y:S01]  /*00f0*/  SEL R2, R2, RZ, P1 ;  /* 0x000000ff02027207 */ /* 0x000fe20000800000 */
[----:B------:R-:W-:Y:S01]  /*0100*/  IMAD R7, R7, R42, R7 ;  /* 0x0000002a07077224 */ /* 0x000fe200078e0207 */
[----:B------:R-:W0:Y:S05]  /*0110*/  LDCU.64 UR8, c[0x0][0x3d0] ;  /* 0x00007a00ff0877ac */ /* 0x000e2a0008000a00 */
[----:B------:R-:W1:Y:S01]  /*0120*/  LDC.64 R12, c[0x0][0x3b8] ;  /* 0x0000ee00ff0c7b82 */ /* 0x000e620000000a00 */
[----:B0-----:R-:W-:-:S07]  /*0130*/  VIADD R3, R3, 0x1 ;  /* 0x0000000103037836 */ /* 0x001fce0000000000 */
[----:B------:R-:W0:Y:S01]  /*0140*/  LDC.64 R10, c[0x0][0x398] ;  /* 0x0000e600ff0a7b82 */ /* 0x000e220000000a00 */
[----:B------:R-:W-:Y:S01]  /*0150*/  ISETP.NE.AND P0, PT, R3, R14, PT ;  /* 0x0000000e0300720c */ /* 0x000fe20003f05270 */
[----:B------:R-:W-:-:S04]  /*0160*/  VIADD R3, R14, 0xffffffff ;  /* 0xffffffff0e037836 */ /* 0x000fc80000000000 */
[----:B------:R-:W-:-:S04]  /*0170*/  IMAD R0, R3, R42, R3 ;  /* 0x0000002a03007224 */ /* 0x000fc800078e0203 */
[----:B------:R-:W-:-:S04]  /*0180*/  IMAD.IADD R0, R0, 0x1, R15 ;  /* 0x0000000100007824 */ /* 0x000fc800078e020f */
[----:B------:R-:W0:Y:S01]  /*0190*/  @!P0 LDC R42, c[0x0][0x3a8] ;  /* 0x0000ea00ff2a8b82 */ /* 0x000e220000000800 */
[----:B------:R-:W-:Y:S01]  /*01a0*/  ISETP.GT.U32.AND P0, PT, R14, 0x1, PT ;  /* 0x000000010e00780c */ /* 0x000fe20003f04070 */
[--C-:B------:R-:W-:Y:S01]  /*01b0*/  IMAD.IADD R6, R0, 0x1, -R5.reuse ;  /* 0x0000000100067824 */ /* 0x100fe200078e0a05 */
[----:B-1----:R-:W-:Y:S01]  /*01c0*/  IADD3 R3, PT, PT, R43, 0x1, R0 ;  /* 0x000000012b037810 */ /* 0x002fe20007ffe000 */
[----:B------:R-:W-:Y:S01]  /*01d0*/  IMAD.MOV R0, RZ, RZ, -R5 ;  /* 0x000000ffff007224 */ /* 0x000fe200078e0a05 */
[----:B------:R-:W-:-:S03]  /*01e0*/  SEL R7, R7, RZ, P0 ;  /* 0x000000ff07077207 */ /* 0x000fc60000000000 */
[----:B----4-:R-:W-:Y:S01]  /*01f0*/  IMAD.WIDE.U32 R8, R3, 0x8, R8 ;  /* 0x0000000803087825 */ /* 0x010fe200078e0008 */
[----:B--23--:R-:W-:-:S07]  /*0200*/  IADD3 R43, PT, PT, R43, R7, R2 ;  /* 0x000000072b2b7210 */ /* 0x00cfce0007ffe002 */
.L_x_35:
[----:B-1----:R-:W1:Y:S01]  /*0210*/  LDC.64 R2, c[0x0][0x380] ;  /* 0x0000e000ff027b82 */ /* 0x002e620000000a00 */
[----:B------:R-:W2:Y:S01]  /*0220*/  LDG.E.64 R16, desc[UR4][R8.64] ;  /* 0x0000000408107981 */ /* 0x000ea2000c1e1b00 */
[----:B-1----:R-:W-:-:S06]  /*0230*/  IMAD.WIDE.U32 R2, R6, 0x8, R2 ;  /* 0x0000000806027825 */ /* 0x002fcc00078e0002 */
[----:B------:R-:W2:Y:S01]  /*0240*/  LDG.E.64 R2, desc[UR4][R2.64] ;  /* 0x0000000402027981 */ /* 0x000ea2000c1e1b00 */
[----:B------:R-:W-:Y:S01]  /*0250*/  UISETP.GT.AND UP0, UPT, UR6, 0x1, UPT ;  /* 0x000000010600788c */ /* 0x000fe2000bf04270 */
[----:B0-----:R-:W-:Y:S01]  /*0260*/  IMAD.WIDE.U32 R14, R43, 0x8, R10 ;  /* 0x000000082b0e7825 */ /* 0x001fe200078e000a */
[----:B--2---:R-:W-:-:S07]  /*0270*/  DMUL R16, R2, R16 ;  /* 0x0000001002107228 */ /* 0x004fce0000000000 */
[----:B------:R-:W-:Y:S05]  /*0280*/  BRA.U UP0, `(.L_x_0) ;  /* 0x0000000500887547 */ /* 0x000fea000b800000 */
[----:B------:R-:W-:-:S09]  /*0290*/  UISETP.NE.AND UP0, UPT, UR6, URZ, UPT ;  /* 0x000000ff0600728c */ /* 0x000fd2000bf05270 */
[----:B------:R-:W-:Y:S05]  /*02a0*/  BRA.U !UP0, `(.L_x_1) ;  /* 0x0000000508607547 */ /* 0x000fea000b800000 */
[----:B------:R-:W-:-:S09]  /*02b0*/  UISETP.NE.AND UP0, UPT, UR6, 0x1, UPT ;  /* 0x000000010600788c */ /* 0x000fd2000bf05270 */
[----:B------:R-:W-:Y:S05]  /*02c0*/  BRA.U UP0, `(.L_x_2) ;  /* 0x0000001900347547 */ /* 0x000fea000b800000 */
[----:B------:R-:W-:-:S05]  /*02d0*/  IMAD.WIDE.U32 R18, R43, 0x8, R12 ;  /* 0x000000082b127825 */ /* 0x000fca00078e000c */
[----:B------:R0:W5:Y:S01]  /*02e0*/  LDG.E.64 R2, desc[UR4][R18.64] ;  /* 0x0000000412027981 */ /* 0x000162000c1e1b00 */
[----:B------:R-:W-:Y:S01]  /*02f0*/  DADD R26, -RZ, |R16| ;  /* 0x00000000ff1a7229 */ /* 0x000fe20000000510 */
[----:B------:R-:W-:Y:S01]  /*0300*/  BSSY.RECONVERGENT B0, `(.L_x_3) ;  /* 0x0000006000007945 */ /* 0x000fe20003800200 */
[----:B------:R-:W-:Y:S01]  /*0310*/  IMAD.MOV.U32 R4, RZ, RZ, RZ ;  /* 0x000000ffff047224 */ /* 0x000fe200078e00ff */
[----:B------:R-:W-:Y:S01]  /*0320*/  MOV R44, 0x360 ;  /* 0x00000360002c7802 */ /* 0x000fe20000000f00 */
[----:B------:R-:W-:-:S06]  /*0330*/  IMAD.MOV.U32 R5, RZ, RZ, 0x40000000 ;  /* 0x40000000ff057424 */ /* 0x000fcc00078e00ff */
[----:B0-----:R-:W-:-:S07]  /*0340*/  MOV R7, R27 ;  /* 0x0000001b00077202 */ /* 0x001fce0000000f00 */
[----:B-----5:R-:W-:Y:S05]  /*0350*/  CALL.REL.NOINC `($_Z18updateInputWeightsPdS_S_S_jjjjj17TrainingAlgorithmS_S_S_S_$__internal_accurate_pow) ;  /* 0x0000002000647944 */ /* 0x020fea0003c00000 */
[----:B------:R-:W-:Y:S05]  /*0360*/  BSYNC.RECONVERGENT B0 ;  /* 0x0000000000007941 */ /* 0x000fea0003800200 */
.L_x_3:
[C---:B------:R-:W-:Y:S01]  /*0370*/  DADD R20, R16.reuse, 2 ;  /* 0x4000000010147429 */ /* 0x040fe20000000000 */
[----:B------:R-:W-:Y:S01]  /*0380*/  BSSY.RECONVERGENT B0, `(.L_x_4) ;  /* 0x000000e000007945 */ /* 0x000fe20003800200 */
[C---:B------:R-:W-:Y:S02]  /*0390*/  DSETP.NEU.AND P0, PT, R16.reuse, RZ, PT ;  /* 0x000000ff1000722a */ /* 0x040fe40003f0d000 */
[----:B------:R-:W-:-:S04]  /*03a0*/  DSETP.NEU.AND P2, PT, R16, 1, PT ;  /* 0x3ff000001000742a */ /* 0x000fc80003f4d000 */
[----:B------:R-:W-:Y:S02]  /*03b0*/  FSEL R4, R4, RZ, P0 ;  /* 0x000000ff04047208 */ /* 0x000fe40000000000 */
[----:B------:R-:W-:Y:S02]  /*03c0*/  LOP3.LUT R20, R21, 0x7ff00000, RZ, 0xc0, !PT ;  /* 0x7ff0000015147812 */ /* 0x000fe400078ec0ff */
[----:B------:R-:W-:Y:S02]  /*03d0*/  FSEL R5, R5, RZ, P0 ;  /* 0x000000ff05057208 */ /* 0x000fe40000000000 */
[----:B------:R-:W-:-:S13]  /*03e0*/  ISETP.NE.AND P1, PT, R20, 0x7ff00000, PT ;  /* 0x7ff000001400780c */ /* 0x000fda0003f25270 */
[----:B------:R-:W-:Y:S05]  /*03f0*/  @P1 BRA `(.L_x_5) ;  /* 0x0000000000181947 */ /* 0x000fea0003800000 */
[----:B------:R-:W-:-:S14]  /*0400*/  DSETP.NAN.AND P0, PT, R16, R16, PT ;  /* 0x000000101000722a */ /* 0x000fdc0003f08000 */
[----:B------:R-:W-:Y:S01]  /*0410*/  @P0 DADD R4, R16, 2 ;  /* 0x4000000010040429 */ /* 0x000fe20000000000 */
[----:B------:R-:W-:Y:S10]  /*0420*/  @P0 BRA `(.L_x_5) ;  /* 0x00000000000c0947 */ /* 0x000ff40003800000 */
[----:B------:R-:W-:-:S14]  /*0430*/  DSETP.NEU.AND P0, PT, |R16|, +INF , PT ;  /* 0x7ff000001000742a */ /* 0x000fdc0003f0d200 */
[----:B------:R-:W-:Y:S02]  /*0440*/  @!P0 IMAD.MOV.U32 R4, RZ, RZ, 0x0 ;  /* 0x00000000ff048424 */ /* 0x000fe400078e00ff */
[----:B------:R-:W-:-:S07]  /*0450*/  @!P0 IMAD.MOV.U32 R5, RZ, RZ, 0x7ff00000 ;  /* 0x7ff00000ff058424 */ /* 0x000fce00078e00ff */
.L_x_5:
[----:B------:R-:W-:Y:S05]  /*0460*/  BSYNC.RECONVERGENT B0 ;  /* 0x0000000000007941 */ /* 0x000fea0003800200 */
.L_x_4:
[----:B------:R-:W-:Y:S01]  /*0470*/  FSEL R26, R4, RZ, P2 ;  /* 0x000000ff041a7208 */ /* 0x000fe20001000000 */
[----:B------:R-:W-:Y:S01]  /*0480*/  UMOV UR10, 0x9abcaf48 ;  /* 0x9abcaf48000a7882 */ /* 0x000fe20000000000 */
[----:B------:R-:W-:Y:S01]  /*0490*/  FSEL R27, R5, 1.875, P2 ;  /* 0x3ff00000051b7808 */ /* 0x000fe20001000000 */
[----:B------:R-:W-:Y:S01]  /*04a0*/  UMOV UR11, 0x3e7ad7f2 ;  /* 0x3e7ad7f2000b7882 */ /* 0x000fe20000000000 */
[----:B------:R-:W-:Y:S01]  /*04b0*/  MOV R22, 0x0 ;  /* 0x0000000000167802 */ /* 0x000fe20000000f00 */
[----:B------:R-:W-:Y:S01]  /*04c0*/  IMAD.MOV.U32 R23, RZ, RZ, 0x3fd80000 ;  /* 0x3fd80000ff177424 */ /* 0x000fe200078e00ff */
[----:B------:R-:W-:Y:S02]  /*04d0*/  BSSY.RECONVERGENT B0, `(.L_x_6) ;  /* 0x000001c000007945 */ /* 0x000fe40003800200 */
[----:B------:R-:W-:-:S07]  /*04e0*/  DADD R26, R2, R26 ;  /* 0x00000000021a7229 */ /* 0x000fce000000001a */
[----:B------:R0:W-:Y:S01]  /*04f0*/  STG.E.64 desc[UR4][R18.64], R26 ;  /* 0x0000001a12007986 */ /* 0x0001e2000c101b04 */
[----:B------:R-:W-:Y:S01]  /*0500*/  DADD R2, R26, UR10 ;  /* 0x0000000a1a027e29 */ /* 0x000fe20008000000 */
[----:B------:R-:W-:Y:S01]  /*0510*/  UMOV UR10, 0x66666666 ;  /* 0x66666666000a7882 */ /* 0x000fe20000000000 */
[----:B------:R-:W-:-:S04]  /*0520*/  UMOV UR11, 0x3fe66666 ;  /* 0x3fe66666000b7882 */ /* 0x000fc80000000000 */
[----:B------:R-:W1:Y:S04]  /*0530*/  MUFU.RSQ64H R21, R3 ;  /* 0x0000000300157308 */ /* 0x000e680000001c00 */
[----:B------:R-:W-:-:S05]  /*0540*/  VIADD R20, R3, 0xfcb00000 ;  /* 0xfcb0000003147836 */ /* 0x000fca0000000000 */
[----:B------:R-:W-:Y:S01]  /*0550*/  ISETP.GE.U32.AND P0, PT, R20, 0x7ca00000, PT ;  /* 0x7ca000001400780c */ /* 0x000fe20003f06070 */
[----:B-1----:R-:W-:-:S08]  /*0560*/  DMUL R4, R20, R20 ;  /* 0x0000001414047228 */ /* 0x002fd00000000000 */
[----:B------:R-:W-:-:S08]  /*0570*/  DFMA R4, R2, -R4, 1 ;  /* 0x3ff000000204742b */ /* 0x000fd00000000804 */
[----:B------:R-:W-:Y:S02]  /*0580*/  DFMA R22, R4, R22, 0.5 ;  /* 0x3fe000000416742b */ /* 0x000fe40000000016 */
[----:B------:R-:W-:-:S08]  /*0590*/  DMUL R4, R20, R4 ;  /* 0x0000000414047228 */ /* 0x000fd00000000000 */
[----:B------:R-:W-:Y:S02]  /*05a0*/  DFMA R28, R22, R4, R20 ;  /* 0x00000004161c722b */ /* 0x000fe40000000014 */
[----:B------:R-:W-:-:S06]  /*05b0*/  DMUL R4, R16, UR10 ;  /* 0x0000000a10047c28 */ /* 0x000fcc0008000000 */
[----:B------:R-:W-:Y:S02]  /*05c0*/  DMUL R22, R2, R28 ;  /* 0x0000001c02167228 */ /* 0x000fe40000000000 */
[----:B------:R-:W-:Y:S02]  /*05d0*/  VIADD R25, R29, 0xfff00000 ;  /* 0xfff000001d197836 */ /* 0x000fe40000000000 */
[----:B------:R-:W-:-:S04]  /*05e0*/  IMAD.MOV.U32 R24, RZ, RZ, R28 ;  /* 0x000000ffff187224 */ /* 0x000fc800078e001c */
[----:B------:R-:W-:-:S08]  /*05f0*/  DFMA R30, R22, -R22, R2 ;  /* 0x80000016161e722b */ /* 0x000fd00000000002 */
[----:B------:R-:W-:Y:S01]  /*0600*/  DFMA R16, R30, R24, R22 ;  /* 0x000000181e10722b */ /* 0x000fe20000000016 */
[----:B0-----:R-:W-:Y:S10]  /*0610*/  @!P0 BRA `(.L_x_7) ;  /* 0x00000000001c8947 */ /* 0x001ff40003800000 */
[----:B------:R-:W-:Y:S01]  /*0620*/  IMAD.MOV.U32 R21, RZ, RZ, R3 ;  /* 0x000000ffff157224 */ /* 0x000fe200078e0003 */
[----:B------:R-:W-:Y:S01]  /*0630*/  MOV R24, R30 ;  /* 0x0000001e00187202 */ /* 0x000fe20000000f00 */
[----:B------:R-:W-:Y:S01]  /*0640*/  IMAD.MOV.U32 R7, RZ, RZ, R20 ;  /* 0x000000ffff077224 */ /* 0x000fe200078e0014 */
[----:B------:R-:W-:Y:S01]  /*0650*/  MOV R20, 0x690 ;  /* 0x0000069000147802 */ /* 0x000fe20000000f00 */
[----:B------:R-:W-:Y:S02]  /*0660*/  IMAD.MOV.U32 R16, RZ, RZ, R28 ;  /* 0x000000ffff107224 */ /* 0x000fe400078e001c */
[----:B------:R-:W-:-:S07]  /*0670*/  IMAD.MOV.U32 R3, RZ, RZ, R31 ;  /* 0x000000ffff037224 */ /* 0x000fce00078e001f */
[----:B------:R-:W-:Y:S05]  /*0680*/  CALL.REL.NOINC `($__internal_1_$__cuda_sm20_dsqrt_rn_f64_mediumpath_v1) ;  /* 0x0000001800e47944 */ /* 0x000fea0003c00000 */
.L_x_7:
[----:B------:R-:W-:Y:S05]  /*0690*/  BSYNC.RECONVERGENT B0 ;  /* 0x0000000000007941 */ /* 0x000fea0003800200 */
.L_x_6:
[----:B------:R-:W0:Y:S01]  /*06a0*/  MUFU.RCP64H R3, R17 ;  /* 0x0000001100037308 */ /* 0x000e220000001800 */
[----:B------:R-:W-:Y:S01]  /*06b0*/  IMAD.MOV.U32 R2, RZ, RZ, 0x1 ;  /* 0x00000001ff027424 */ /* 0x000fe200078e00ff */
[----:B------:R-:W-:Y:S01]  /*06c0*/  FSETP.GEU.AND P1, PT, |R5|, 6.5827683646048100446e-37, PT ;  /* 0x036000000500780b */ /* 0x000fe20003f2e200 */
[----:B------:R-:W-:Y:S04]  /*06d0*/  BSSY.RECONVERGENT B0, `(.L_x_8) ;  /* 0x0000012000007945 */ /* 0x000fe80003800200 */
[----:B0-----:R-:W-:-:S08]  /*06e0*/  DFMA R18, R2, -R16, 1 ;  /* 0x3ff000000212742b */ /* 0x001fd00000000810 */
[----:B------:R-:W-:-:S08]  /*06f0*/  DFMA R18, R18, R18, R18 ;  /* 0x000000121212722b */ /* 0x000fd00000000012 */
[----:B------:R-:W-:-:S08]  /*0700*/  DFMA R18, R2, R18, R2 ;  /* 0x000000120212722b */ /* 0x000fd00000000002 */
[----:B------:R-:W-:-:S08]  /*0710*/  DFMA R2, R18, -R16, 1 ;  /* 0x3ff000001202742b */ /* 0x000fd00000000810 */
[----:B------:R-:W-:-:S08]  /*0720*/  DFMA R2, R18, R2, R18 ;  /* 0x000000021202722b */ /* 0x000fd00000000012 */
[----:B------:R-:W-:-:S08]  /*0730*/  DMUL R18, R4, R2 ;  /* 0x0000000204127228 */ /* 0x000fd00000000000 */
[----:B------:R-:W-:-:S08]  /*0740*/  DFMA R20, R18, -R16, R4 ;  /* 0x800000101214722b */ /* 0x000fd00000000004 */
[----:B------:R-:W-:-:S10]  /*0750*/  DFMA R2, R2, R20, R18 ;  /* 0x000000140202722b */ /* 0x000fd40000000012 */
[----:B------:R-:W-:-:S05]  /*0760*/  FFMA R7, RZ, R17, R3 ;  /* 0x00000011ff077223 */ /* 0x000fca0000000003 */
[----:B------:R-:W-:-:S13]  /*0770*/  FSETP.GT.AND P0, PT, |R7|, 1.469367938527859385e-39, PT ;  /* 0x001000000700780b */ /* 0x000fda0003f04200 */
[----:B------:R-:W-:Y:S05]  /*0780*/  @P0 BRA P1, `(.L_x_9) ;  /* 0x0000000000180947 */ /* 0x000fea0000800000 */
[----:B------:R-:W-:Y:S01]  /*0790*/  IMAD.MOV.U32 R22, RZ, RZ, R16 ;  /* 0x000000ffff167224 */ /* 0x000fe200078e0010 */
[----:B------:R-:W-:Y:S01]  /*07a0*/  MOV R36, 0x7d0 ;  /* 0x000007d000247802 */ /* 0x000fe20000000f00 */
[----:B------:R-:W-:-:S07]  /*07b0*/  IMAD.MOV.U32 R23, RZ, RZ, R17 ;  /* 0x000000ffff177224 */ /* 0x000fce00078e0011 */
[----:B------:R-:W-:Y:S05]  /*07c0*/  CALL.REL.NOINC `($__internal_0_$__cuda_sm20_div_rn_f64_full) ;  /* 0x0000001400247944 */ /* 0x000fea0003c00000 */
[----:B------:R-:W-:Y:S01]  /*07d0*/  MOV R2, R4 ;  /* 0x0000000400027202 */ /* 0x000fe20000000f00 */
[----:B------:R-:W-:-:S07]  /*07e0*/  IMAD.MOV.U32 R3, RZ, RZ, R5 ;  /* 0x000000ffff037224 */ /* 0x000fce00078e0005 */
.L_x_9:
[----:B------:R-:W-:Y:S05]  /*07f0*/  BSYNC.RECONVERGENT B0 ;  /* 0x0000000000007941 */ /* 0x000fea0003800200 */
.L_x_8:
[----:B------:R-:W-:Y:S02]  /*0800*/  IMAD.MOV.U32 R4, RZ, RZ, R2 ;  /* 0x000000ffff047224 */ /* 0x000fe400078e0002 */
[----:B------:R-:W-:Y:S01]  /*0810*/  IMAD.MOV.U32 R5, RZ, RZ, R3 ;  /* 0x000000ffff057224 */ /* 0x000fe200078e0003 */
[----:B------:R-:W-:Y:S06]  /*0820*/  BRA `(.L_x_2) ;  /* 0x0000001000dc7947 */ /* 0x000fec0003800000 */
.L_x_1:
[----:B------:R-:W2:Y:S01]  /*0830*/  LDG.E.64 R2, desc[UR4][R14.64] ;  /* 0x000000040e027981 */ /* 0x000ea2000c1e1b00 */
[----:B------:R-:W-:Y:S01]  /*0840*/  UMOV UR10, 0x33333333 ;  /* 0x33333333000a7882 */ /* 0x000fe20000000000 */
[----:B------:R-:W-:Y:S02]  /*0850*/  UMOV UR11, 0x3fd33333 ;  /* 0x3fd33333000b7882 */ /* 0x000fe40000000000 */
[----:B--2---:R-:W-:Y:S01]  /*0860*/  DMUL R2, R2, UR10 ;  /* 0x0000000a02027c28 */ /* 0x004fe20008000000 */
[----:B------:R-:W-:Y:S01]  /*0870*/  UMOV UR10, 0x66666666 ;  /* 0x66666666000a7882 */ /* 0x000fe20000000000 */
[----:B------:R-:W-:-:S06]  /*0880*/  UMOV UR11, 0x3fe66666 ;  /* 0x3fe66666000b7882 */ /* 0x000fcc0000000000 */
[----:B------:R-:W-:Y:S01]  /*0890*/  DFMA R4, R16, UR10, R2 ;  /* 0x0000000a10047c2b */ /* 0x000fe20008000002 */
[----:B------:R-:W-:Y:S10]  /*08a0*/  BRA `(.L_x_2) ;  /* 0x0000001000bc7947 */ /* 0x000ff40003800000 */
.L_x_0:
[----:B------:R-:W-:-:S09]  /*08b0*/  UISETP.NE.AND UP0, UPT, UR6, 0x2, UPT ;  /* 0x000000020600788c */ /* 0x000fd2000bf05270 */
[----:B------:R-:W-:Y:S05]  /*08c0*/  BRA.U !UP0, `(.L_x_10) ;  /* 0x0000000d08547547 */ /* 0x000fea000b800000 */
[----:B------:R-:W-:-:S09]  /*08d0*/  UISETP.NE.AND UP0, UPT, UR6, 0x3, UPT ;  /* 0x000000030600788c */ /* 0x000fd2000bf05270 */
[----:B------:R-:W-:Y:S05]  /*08e0*/  BRA.U UP0, `(.L_x_2) ;  /* 0x0000001100ac7547 */ /* 0x000fea000b800000 */
[----:B------:R-:W0:Y:S08]  /*08f0*/  LDC.64 R22, c[0x0][0x3c0] ;  /* 0x0000f000ff167b82 */ /* 0x000e300000000a00 */
[----:B------:R-:W1:Y:S01]  /*0900*/  LDC.64 R4, c[0x0][0x3c8] ;  /* 0x0000f200ff047b82 */ /* 0x000e620000000a00 */
[----:B0-----:R-:W-:-:S05]  /*0910*/  IMAD.WIDE.U32 R22, R43, 0x8, R22 ;  /* 0x000000082b167825 */ /* 0x001fca00078e0016 */
[----:B------:R-:W2:Y:S01]  /*0920*/  LDG.E.64 R2, desc[UR4][R22.64] ;  /* 0x0000000416027981 */ /* 0x000ea2000c1e1b00 */
[----:B------:R-:W-:Y:S01]  /*0930*/  UMOV UR10, 0xcccccccd ;  /* 0xcccccccd000a7882 */ /* 0x000fe20000000000 */
[----:B------:R-:W-:Y:S02]  /*0940*/  UMOV UR11, 0x3feccccc ;  /* 0x3feccccc000b7882 */ /* 0x000fe40000000000 */
[----:B--2---:R-:W-:Y:S01]  /*0950*/  DMUL R2, R2, UR10 ;  /* 0x0000000a02027c28 */ /* 0x004fe20008000000 */
[----:B------:R-:W-:Y:S01]  /*0960*/  UMOV UR10, 0x99999998 ;  /* 0x99999998000a7882 */ /* 0x000fe20000000000 */
[----:B------:R-:W-:-:S06]  /*0970*/  UMOV UR11, 0x3fb99999 ;  /* 0x3fb99999000b7882 */ /* 0x000fcc0000000000 */
[----:B------:R-:W-:Y:S01]  /*0980*/  DFMA R20, R16, UR10, R2 ;  /* 0x0000000a10147c2b */ /* 0x000fe20008000002 */
[----:B-1----:R-:W-:-:S06]  /*0990*/  IMAD.WIDE.U32 R2, R43, 0x8, R4 ;  /* 0x000000082b027825 */ /* 0x002fcc00078e0004 */
[----:B------:R0:W-:Y:S04]  /*09a0*/  STG.E.64 desc[UR4][R22.64], R20 ;  /* 0x0000001416007986 */ /* 0x0001e8000c101b04 */
[----:B------:R0:W5:Y:S01]  /*09b0*/  LDG.E.64 R18, desc[UR4][R2.64] ;  /* 0x0000000402127981 */ /* 0x000162000c1e1b00 */
[----:B------:R-:W-:Y:S01]  /*09c0*/  DADD R26, -RZ, |R16| ;  /* 0x00000000ff1a7229 */ /* 0x000fe20000000510 */
[----:B------:R-:W-:Y:S01]  /*09d0*/  BSSY.RECONVERGENT B0, `(.L_x_11) ;  /* 0x0000006000007945 */ /* 0x000fe20003800200 */
[----:B------:R-:W-:Y:S01]  /*09e0*/  IMAD.MOV.U32 R4, RZ, RZ, RZ ;  /* 0x000000ffff047224 */ /* 0x000fe200078e00ff */
[----:B------:R-:W-:Y:S02]  /*09f0*/  MOV R5, 0x40000000 ;  /* 0x4000000000057802 */ /* 0x000fe40000000f00 */
[----:B------:R-:W-:-:S05]  /*0a00*/  MOV R44, 0xa30 ;  /* 0x00000a30002c7802 */ /* 0x000fca0000000f00 */
[----:B0-----:R-:W-:-:S07]  /*0a10*/  IMAD.MOV.U32 R7, RZ, RZ, R27 ;  /* 0x000000ffff077224 */ /* 0x001fce00078e001b */
[----:B-----5:R-:W-:Y:S05]  /*0a20*/  CALL.REL.NOINC `($_Z18updateInputWeightsPdS_S_S_jjjjj17TrainingAlgorithmS_S_S_S_$__internal_accurate_pow) ;  /* 0x0000001800b07944 */ /* 0x020fea0003c00000 */
[----:B------:R-:W-:Y:S05]  /*0a30*/  BSYNC.RECONVERGENT B0 ;  /* 0x0000000000007941 */ /* 0x000fea0003800200 */
.L_x_11:
[C---:B------:R-:W-:Y:S01]  /*0a40*/  DADD R20, R16.reuse, 2 ;  /* 0x4000000010147429 */ /* 0x040fe20000000000 */
[----:B------:R-:W-:Y:S01]  /*0a50*/  BSSY.RECONVERGENT B0, `(.L_x_12) ;  /* 0x000000d000007945 */ /* 0x000fe20003800200 */
[----:B------:R-:W-:-:S06]  /*0a60*/  DSETP.NEU.AND P0, PT, R16, RZ, PT ;  /* 0x000000ff1000722a */ /* 0x000fcc0003f0d000 */
        /* <DEDUP_REMOVED lines=11> */
.L_x_13:
[----:B------:R-:W-:Y:S05]  /*0b20*/  BSYNC.RECONVERGENT B0 ;  /* 0x0000000000007941 */ /* 0x000fea0003800200 */
.L_x_12:
[----:B------:R-:W-:Y:S01]  /*0b30*/  UMOV UR10, 0xd2f1aa00 ;  /* 0xd2f1aa00000a7882 */ /* 0x000fe20000000000 */
[----:B------:R-:W-:Y:S01]  /*0b40*/  UMOV UR11, 0x3f50624d ;  /* 0x3f50624d000b7882 */ /* 0x000fe20000000000 */
[----:B------:R-:W-:Y:S02]  /*0b50*/  DSETP.NEU.AND P0, PT, R16, 1, PT ;  /* 0x3ff000001000742a */ /* 0x000fe40003f0d000 */
[----:B------:R-:W-:Y:S01]  /*0b60*/  DMUL R4, R4, UR10 ;  /* 0x0000000a04047c28 */ /* 0x000fe20008000000 */
[----:B------:R-:W-:Y:S01]  /*0b70*/  UMOV UR10, 0xd916872b ;  /* 0xd916872b000a7882 */ /* 0x000fe20000000000 */
[----:B------:R-:W-:-:S08]  /*0b80*/  UMOV UR11, 0x3feff7ce ;  /* 0x3feff7ce000b7882 */ /* 0x000fd00000000000 */
[----:B------:R-:W-:Y:S02]  /*0b90*/  FSEL R4, R4, -5.18969622528000000000e+11, P0 ;  /* 0xd2f1aa0004047808 */ /* 0x000fe40000000000 */
[----:B------:R-:W-:Y:S02]  /*0ba0*/  FSEL R5, R5, 0.81399995088577270508, P0 ;  /* 0x3f50624d05057808 */ /* 0x000fe40000000000 */
[----:B------:R-:W-:-:S04]  /*0bb0*/  LEA R16, P0, R43, UR8, 0x3 ;  /* 0x000000082b107c11 */ /* 0x000fc8000f8018ff */
[----:B------:R-:W-:Y:S01]  /*0bc0*/  DFMA R18, R18, UR10, R4 ;  /* 0x0000000a12127c2b */ /* 0x000fe20008000004 */
[----:B------:R-:W-:-:S06]  /*0bd0*/  LEA.HI.X R17, R43, UR9, RZ, 0x3, P0 ;  /* 0x000000092b117c11 */ /* 0x000fcc00080f1cff */
[----:B------:R0:W-:Y:S04]  /*0be0*/  STG.E.64 desc[UR4][R2.64], R18 ;  /* 0x0000001202007986 */ /* 0x0001e8000c101b04 */
[----:B------:R-:W2:Y:S04]  /*0bf0*/  LDG.E.64 R20, desc[UR4][R16.64] ;  /* 0x0000000410147981 */ /* 0x000ea8000c1e1b00 */
[----:B------:R-:W5:Y:S01]  /*0c00*/  LDG.E.64 R22, desc[UR4][R22.64] ;  /* 0x0000000416167981 */ /* 0x000f62000c1e1b00 */
[----:B------:R-:W-:Y:S01]  /*0c10*/  BSSY.RECONVERGENT B0, `(.L_x_14) ;  /* 0x0000007000007945 */ /* 0x000fe20003800200 */
[----:B------:R-:W-:Y:S01]  /*0c20*/  IMAD.MOV.U32 R26, RZ, RZ, -0x33333333 ;  /* 0xcccccccdff1a7424 */ /* 0x000fe200078e00ff */
[----:B------:R-:W-:Y:S01]  /*0c30*/  MOV R44, 0xc80 ;  /* 0x00000c80002c7802 */ /* 0x000fe20000000f00 */
[----:B------:R-:W-:-:S02]  /*0c40*/  IMAD.MOV.U32 R7, RZ, RZ, 0x3feccccc ;  /* 0x3fecccccff077424 */ /* 0x000fc400078e00ff */
[----:B--2---:R-:W-:Y:S01]  /*0c50*/  IMAD.MOV.U32 R4, RZ, RZ, R20 ;  /* 0x000000ffff047224 */ /* 0x004fe200078e0014 */
[----:B0-----:R-:W-:-:S07]  /*0c60*/  MOV R5, R21 ;  /* 0x0000001500057202 */ /* 0x001fce0000000f00 */
[----:B-----5:R-:W-:Y:S05]  /*0c70*/  CALL.REL.NOINC `($_Z18updateInputWeightsPdS_S_S_jjjjj17TrainingAlgorithmS_S_S_S_$__internal_accurate_pow) ;  /* 0x00000018001c7944 */ /* 0x020fea0003c00000 */
[----:B------:R-:W-:Y:S05]  /*0c80*/  BSYNC.RECONVERGENT B0 ;  /* 0x0000000000007941 */ /* 0x000fea0003800200 */
.L_x_14:
[----:B------:R-:W-:Y:S01]  /*0c90*/  UMOV UR10, 0xcccccccd ;  /* 0xcccccccd000a7882 */ /* 0x000fe20000000000 */
[----:B------:R-:W-:Y:S01]  /*0ca0*/  UMOV UR11, 0x3feccccc ;  /* 0x3feccccc000b7882 */ /* 0x000fe20000000000 */
[----:B------:R-:W-:Y:S01]  /*0cb0*/  BSSY.RECONVERGENT B0, `(.L_x_15) ;  /* 0x000000c000007945 */ /* 0x000fe20003800200 */
[----:B------:R-:W-:-:S10]  /*0cc0*/  DADD R2, R20, UR10 ;  /* 0x0000000a14027e29 */ /* 0x000fd40008000000 */
[----:B------:R-:W-:-:S04]  /*0cd0*/  LOP3.LUT R2, R3, 0x7ff00000, RZ, 0xc0, !PT ;  /* 0x7ff0000003027812 */ /* 0x000fc800078ec0ff */
[----:B------:R-:W-:-:S13]  /*0ce0*/  ISETP.NE.AND P0, PT, R2, 0x7ff00000, PT ;  /* 0x7ff000000200780c */ /* 0x000fda0003f05270 */
[----:B------:R-:W-:Y:S05]  /*0cf0*/  @P0 BRA `(.L_x_16) ;  /* 0x00000000001c0947 */ /* 0x000fea0003800000 */
[----:B------:R-:W-:-:S14]  /*0d00*/  DSETP.NAN.AND P0, PT, R20, R20, PT ;  /* 0x000000141400722a */ /* 0x000fdc0003f08000 */
[----:B------:R-:W-:Y:S01]  /*0d10*/  @P0 DADD R4, R20, UR10 ;  /* 0x0000000a14040e29 */ /* 0x000fe20008000000 */
[----:B------:R-:W-:Y:S10]  /*0d20*/  @P0 BRA `(.L_x_16) ;  /* 0x0000000000100947 */ /* 0x000ff40003800000 */
[----:B------:R-:W-:-:S14]  /*0d30*/  DSETP.NEU.AND P0, PT, |R20|, +INF , PT ;  /* 0x7ff000001400742a */ /* 0x000fdc0003f0d200 */
[----:B------:R-:W-:Y:S01]  /*0d40*/  @!P0 SHF.R.S32.HI R2, RZ, 0x1f, R21 ;  /* 0x0000001fff028819 */ /* 0x000fe20000011415 */
[----:B------:R-:W-:-:S03]  /*0d50*/  @!P0 IMAD.MOV.U32 R4, RZ, RZ, RZ ;  /* 0x000000ffff048224 */ /* 0x000fc600078e00ff */
[----:B------:R-:W-:-:S07]  /*0d60*/  @!P0 LOP3.LUT R5, R2, 0x7ff00000, RZ, 0xc0, !PT ;  /* 0x7ff0000002058812 */ /* 0x000fce00078ec0ff */
.L_x_16:
[----:B------:R-:W-:Y:S05]  /*0d70*/  BSYNC.RECONVERGENT B0 ;  /* 0x0000000000007941 */ /* 0x000fea0003800200 */
.L_x_15:
[----:B------:R-:W-:Y:S01]  /*0d80*/  DADD R4, -R4, 1 ;  /* 0x3ff0000004047429 */ /* 0x000fe20000000100 */
[----:B------:R-:W-:Y:S01]  /*0d90*/  IMAD.MOV.U32 R2, RZ, RZ, 0x1 ;  /* 0x00000001ff027424 */ /* 0x000fe200078e00ff */
[----:B------:R-:W-:Y:S01]  /*0da0*/  DSETP.NEU.AND P1, PT, R20, RZ, PT ;  /* 0x000000ff1400722a */ /* 0x000fe20003f2d000 */
[----:B------:R-:W-:Y:S01]  /*0db0*/  FSETP.GEU.AND P2, PT, |R23|, 6.5827683646048100446e-37, PT ;  /* 0x036000001700780b */ /* 0x000fe20003f4e200 */
[----:B------:R-:W-:Y:S06]  /*0dc0*/  BSSY.RECONVERGENT B0, `(.L_x_17) ;  /* 0x0000017000007945 */ /* 0x000fec0003800200 */
[----:B------:R-:W-:-:S02]  /*0dd0*/  FSEL R25, R5, RZ, P1 ;  /* 0x000000ff05197208 */ /* 0x000fc40000800000 */
[----:B------:R-:W-:Y:S02]  /*0de0*/  FSEL R24, R4, RZ, P1 ;  /* 0x000000ff04187208 */ /* 0x000fe40000800000 */
[----:B------:R-:W0:Y:S04]  /*0df0*/  MUFU.RCP64H R3, R25 ;  /* 0x0000001900037308 */ /* 0x000e280000001800 */
[----:B0-----:R-:W-:-:S08]  /*0e00*/  DFMA R4, -R24, R2, 1 ;  /* 0x3ff000001804742b */ /* 0x001fd00000000102 */
[----:B------:R-:W-:-:S08]  /*0e10*/  DFMA R4, R4, R4, R4 ;  /* 0x000000040404722b */ /* 0x000fd00000000004 */
[----:B------:R-:W-:-:S08]  /*0e20*/  DFMA R4, R2, R4, R2 ;  /* 0x000000040204722b */ /* 0x000fd00000000002 */
[----:B------:R-:W-:-:S08]  /*0e30*/  DFMA R2, -R24, R4, 1 ;  /* 0x3ff000001802742b */ /* 0x000fd00000000104 */
[----:B------:R-:W-:-:S08]  /*0e40*/  DFMA R2, R4, R2, R4 ;  /* 0x000000020402722b */ /* 0x000fd00000000004 */
[----:B------:R-:W-:-:S08]  /*0e50*/  DMUL R4, R22, R2 ;  /* 0x0000000216047228 */ /* 0x000fd00000000000 */
[----:B------:R-:W-:-:S08]  /*0e60*/  DFMA R26, -R24, R4, R22 ;  /* 0x00000004181a722b */ /* 0x000fd00000000116 */
[----:B------:R-:W-:-:S10]  /*0e70*/  DFMA R2, R2, R26, R4 ;  /* 0x0000001a0202722b */ /* 0x000fd40000000004 */
[----:B------:R-:W-:-:S05]  /*0e80*/  FFMA R4, RZ, R25, R3 ;  /* 0x00000019ff047223 */ /* 0x000fca0000000003 */
[----:B------:R-:W-:-:S13]  /*0e90*/  FSETP.GT.AND P0, PT, |R4|, 1.469367938527859385e-39, PT ;  /* 0x001000000400780b */ /* 0x000fda0003f04200 */
[----:B------:R-:W-:Y:S05]  /*0ea0*/  @P0 BRA P2, `(.L_x_18) ;  /* 0x0000000000200947 */ /* 0x000fea0001000000 */
[----:B------:R-:W-:Y:S01]  /*0eb0*/  IMAD.MOV.U32 R4, RZ, RZ, R22 ;  /* 0x000000ffff047224 */ /* 0x000fe200078e0016 */
[----:B------:R-:W-:Y:S01]  /*0ec0*/  MOV R36, 0xf10 ;  /* 0x00000f1000247802 */ /* 0x000fe20000000f00 */
[----:B------:R-:W-:Y:S01]  /*0ed0*/  IMAD.MOV.U32 R5, RZ, RZ, R23 ;  /* 0x000000ffff057224 */ /* 0x000fe200078e0017 */
[----:B------:R-:W-:Y:S01]  /*0ee0*/  MOV R23, R25 ;  /* 0x0000001900177202 */ /* 0x000fe20000000f00 */
[----:B------:R-:W-:-:S07]  /*0ef0*/  IMAD.MOV.U32 R22, RZ, RZ, R24 ;  /* 0x000000ffff167224 */ /* 0x000fce00078e0018 */
[----:B------:R-:W-:Y:S05]  /*0f00*/  CALL.REL.NOINC `($__internal_0_$__cuda_sm20_div_rn_f64_full) ;  /* 0x0000000c00547944 */ /* 0x000fea0003c00000 */
[----:B------:R-:W-:Y:S02]  /*0f10*/  IMAD.MOV.U32 R2, RZ, RZ, R4 ;  /* 0x000000ffff027224 */ /* 0x000fe400078e0004 */
[----:B------:R-:W-:-:S07]  /*0f20*/  IMAD.MOV.U32 R3, RZ, RZ, R5 ;  /* 0x000000ffff037224 */ /* 0x000fce00078e0005 */
.L_x_18:
[----:B------:R-:W-:Y:S05]  /*0f30*/  BSYNC.RECONVERGENT B0 ;  /* 0x0000000000007941 */ /* 0x000fea0003800200 */
.L_x_17:
[----:B------:R-:W-:Y:S01]  /*0f40*/  BSSY.RECONVERGENT B0, `(.L_x_19) ;  /* 0x0000007000007945 */ /* 0x000fe20003800200 */
[----:B------:R-:W-:Y:S01]  /*0f50*/  IMAD.MOV.U32 R26, RZ, RZ, -0x26e978d5 ;  /* 0xd916872bff1a7424 */ /* 0x000fe200078e00ff */
[----:B------:R-:W-:Y:S01]  /*0f60*/  MOV R5, R21 ;  /* 0x0000001500057202 */ /* 0x000fe20000000f00 */
[----:B------:R-:W-:Y:S01]  /*0f70*/  IMAD.MOV.U32 R7, RZ, RZ, 0x3feff7ce ;  /* 0x3feff7ceff077424 */ /* 0x000fe200078e00ff */
[----:B------:R-:W-:Y:S01]  /*0f80*/  MOV R44, 0xfb0 ;  /* 0x00000fb0002c7802 */ /* 0x000fe20000000f00 */
[----:B------:R-:W-:-:S07]  /*0f90*/  IMAD.MOV.U32 R4, RZ, RZ, R20 ;  /* 0x000000ffff047224 */ /* 0x000fce00078e0014 */
[----:B------:R-:W-:Y:S05]  /*0fa0*/  CALL.REL.NOINC `($_Z18updateInputWeightsPdS_S_S_jjjjj17TrainingAlgorithmS_S_S_S_$__internal_accurate_pow) ;  /* 0x0000001400507944 */ /* 0x000fea0003c00000 */
[----:B------:R-:W-:Y:S05]  /*0fb0*/  BSYNC.RECONVERGENT B0 ;  /* 0x0000000000007941 */ /* 0x000fea0003800200 */
.L_x_19:
        /* <DEDUP_REMOVED lines=14> */
.L_x_21:
[----:B------:R-:W-:Y:S05]  /*10a0*/  BSYNC.RECONVERGENT B0 ;  /* 0x0000000000007941 */ /* 0x000fea0003800200 */
.L_x_20:
[----:B------:R-:W-:Y:S01]  /*10b0*/  DADD R4, -R4, 1 ;  /* 0x3ff0000004047429 */ /* 0x000fe20000000100 */
[----:B------:R-:W-:Y:S09]  /*10c0*/  BSSY.RECONVERGENT B0, `(.L_x_22) ;  /* 0x0000015000007945 */ /* 0x000ff20003800200 */
[----:B------:R-:W-:-:S02]  /*10d0*/  FSEL R23, R5, RZ, P1 ;  /* 0x000000ff05177208 */ /* 0x000fc40000800000 */
[----:B------:R-:W-:Y:S01]  /*10e0*/  FSEL R22, R4, RZ, P1 ;  /* 0x000000ff04167208 */ /* 0x000fe20000800000 */
[----:B------:R-:W-:Y:S01]  /*10f0*/  IMAD.MOV.U32 R4, RZ, RZ, 0x1 ;  /* 0x00000001ff047424 */ /* 0x000fe200078e00ff */
[----:B------:R-:W0:Y:S01]  /*1100*/  MUFU.RCP64H R5, R23 ;  /* 0x0000001700057308 */ /* 0x000e220000001800 */
[----:B------:R-:W-:-:S04]  /*1110*/  FSETP.GEU.AND P1, PT, |R19|, 6.5827683646048100446e-37, PT ;  /* 0x036000001300780b */ /* 0x000fc80003f2e200 */
        /* <DEDUP_REMOVED lines=15> */
.L_x_23:
[----:B------:R-:W-:Y:S05]  /*1210*/  BSYNC.RECONVERGENT B0 ;  /* 0x0000000000007941 */ /* 0x000fea0003800200 */
.L_x_22:
[----:B------:R-:W-:Y:S01]  /*1220*/  UMOV UR10, 0x9abcaf48 ;  /* 0x9abcaf48000a7882 */ /* 0x000fe20000000000 */
[----:B------:R-:W-:Y:S01]  /*1230*/  UMOV UR11, 0x3e7ad7f2 ;  /* 0x3e7ad7f2000b7882 */ /* 0x000fe20000000000 */
[----:B------:R-:W-:Y:S01]  /*1240*/  MOV R22, 0x0 ;  /* 0x0000000000167802 */ /* 0x000fe20000000f00 */
[----:B------:R-:W-:Y:S01]  /*1250*/  DADD R24, R4, UR10 ;  /* 0x0000000a04187e29 */ /* 0x000fe20008000000 */
[----:B------:R-:W-:Y:S01]  /*1260*/  IMAD.MOV.U32 R23, RZ, RZ, 0x3fd80000 ;  /* 0x3fd80000ff177424 */ /* 0x000fe200078e00ff */
[----:B------:R-:W-:Y:S01]  /*1270*/  DADD R28, R20, 1 ;  /* 0x3ff00000141c7429 */ /* 0x000fe20000000000 */
[----:B------:R-:W-:Y:S01]  /*1280*/  UMOV UR10, 0x66666666 ;  /* 0x66666666000a7882 */ /* 0x000fe20000000000 */
[----:B------:R-:W-:Y:S01]  /*1290*/  UMOV UR11, 0x3fe66666 ;  /* 0x3fe66666000b7882 */ /* 0x000fe20000000000 */
[----:B------:R-:W-:Y:S01]  /*12a0*/  BSSY.RECONVERGENT B0, `(.L_x_24) ;  /* 0x000001c000007945 */ /* 0x000fe20003800200 */
[----:B------:R-:W0:Y:S03]  /*12b0*/  MUFU.RSQ64H R5, R25 ;  /* 0x0000001900057308 */ /* 0x000e260000001c00 */
[----:B------:R1:W-:Y:S01]  /*12c0*/  STG.E.64 desc[UR4][R16.64], R28 ;  /* 0x0000001c10007986 */ /* 0x0003e2000c101b04 */
[----:B------:R-:W-:-:S05]  /*12d0*/  VIADD R4, R25, 0xfcb00000 ;  /* 0xfcb0000019047836 */ /* 0x000fca0000000000 */
[----:B------:R-:W-:Y:S01]  /*12e0*/  ISETP.GE.U32.AND P0, PT, R4, 0x7ca00000, PT ;  /* 0x7ca000000400780c */ /* 0x000fe20003f06070 */
[----:B0-----:R-:W-:-:S08]  /*12f0*/  DMUL R18, R4, R4 ;  /* 0x0000000404127228 */ /* 0x001fd00000000000 */
        /* <DEDUP_REMOVED lines=10> */
[----:B-1----:R-:W-:Y:S10]  /*13a0*/  @!P0 BRA `(.L_x_25) ;  /* 0x00000000002c8947 */ /* 0x002ff40003800000 */
[----:B------:R-:W-:Y:S01]  /*13b0*/  IMAD.MOV.U32 R2, RZ, RZ, R24 ;  /* 0x000000ffff027224 */ /* 0x000fe200078e0018 */
[----:B------:R-:W-:Y:S01]  /*13c0*/  MOV R21, R25 ;  /* 0x0000001900157202 */ /* 0x000fe20000000f00 */
[----:B------:R-:W-:Y:S01]  /*13d0*/  IMAD.MOV.U32 R16, RZ, RZ, R30 ;  /* 0x000000ffff107224 */ /* 0x000fe200078e001e */
[----:B------:R-:W-:Y:S01]  /*13e0*/  MOV R20, 0x1440 ;  /* 0x0000144000147802 */ /* 0x000fe20000000f00 */
[----:B------:R-:W-:Y:S02]  /*13f0*/  IMAD.MOV.U32 R24, RZ, RZ, R32 ;  /* 0x000000ffff187224 */ /* 0x000fe400078e0020 */
[----:B------:R-:W-:Y:S02]  /*1400*/  IMAD.MOV.U32 R3, RZ, RZ, R33 ;  /* 0x000000ffff037224 */ /* 0x000fe400078e0021 */
[----:B------:R-:W-:Y:S02]  /*1410*/  IMAD.MOV.U32 R7, RZ, RZ, R4 ;  /* 0x000000ffff077224 */ /* 0x000fe400078e0004 */
[----:B------:R-:W-:-:S07]  /*1420*/  IMAD.MOV.U32 R25, RZ, RZ, R27 ;  /* 0x000000ffff197224 */ /* 0x000fce00078e001b */
[----:B------:R-:W-:Y:S05]  /*1430*/  CALL.REL.NOINC `($__internal_1_$__cuda_sm20_dsqrt_rn_f64_mediumpath_v1) ;  /* 0x0000000c00787944 */ /* 0x000fea0003c00000 */
[----:B------:R-:W-:Y:S01]  /*1440*/  IMAD.MOV.U32 R20, RZ, RZ, R16 ;  /* 0x000000ffff147224 */ /* 0x000fe200078e0010 */
[----:B------:R-:W-:-:S07]  /*1450*/  MOV R21, R17 ;  /* 0x0000001100157202 */ /* 0x000fce0000000f00 */
.L_x_25:
[----:B------:R-:W-:Y:S05]  /*1460*/  BSYNC.RECONVERGENT B0 ;  /* 0x0000000000007941 */ /* 0x000fea0003800200 */
.L_x_24:
        /* <DEDUP_REMOVED lines=17> */
[----:B------:R-:W-:Y:S02]  /*1580*/  IMAD.MOV.U32 R5, RZ, RZ, R19 ;  /* 0x000000ffff057224 */ /* 0x000fe400078e0013 */
[----:B------:R-:W-:Y:S02]  /*1590*/  IMAD.MOV.U32 R22, RZ, RZ, R20 ;  /* 0x000000ffff167224 */ /* 0x000fe400078e0014 */
[----:B------:R-:W-:-:S07]  /*15a0*/  IMAD.MOV.U32 R23, RZ, RZ, R21 ;  /* 0x000000ffff177224 */ /* 0x000fce00078e0015 */
[----:B------:R-:W-:Y:S05]  /*15b0*/  CALL.REL.NOINC `($__internal_0_$__cuda_sm20_div_rn_f64_full) ;  /* 0x0000000400a87944 */ /* 0x000fea0003c00000 */
[----:B------:R-:W-:Y:S01]  /*15c0*/  MOV R2, R4 ;  /* 0x0000000400027202 */ /* 0x000fe20000000f00 */
[----:B------:R-:W-:-:S07]  /*15d0*/  IMAD.MOV.U32 R3, RZ, RZ, R5 ;  /* 0x000000ffff037224 */ /* 0x000fce00078e0005 */
.L_x_27:
[----:B------:R-:W-:Y:S05]  /*15e0*/  BSYNC.RECONVERGENT B0 ;  /* 0x0000000000007941 */ /* 0x000fea0003800200 */
.L_x_26:
[----:B------:R-:W-:Y:S02]  /*15f0*/  IMAD.MOV.U32 R4, RZ, RZ, R2 ;  /* 0x000000ffff047224 */ /* 0x000fe400078e0002 */
[----:B------:R-:W-:Y:S01]  /*1600*/  IMAD.MOV.U32 R5, RZ, RZ, R3 ;  /* 0x000000ffff057224 */ /* 0x000fe200078e0003 */
[----:B------:R-:W-:Y:S06]  /*1610*/  BRA `(.L_x_2) ;  /* 0x0000000400607947 */ /* 0x000fec0003800000 */
.L_x_10:
[----:B------:R-:W-:-:S05]  /*1620*/  IMAD.WIDE.U32 R2, R43, 0x8, R12 ;  /* 0x000000082b027825 */ /* 0x000fca00078e000c */
        /* <DEDUP_REMOVED lines=9> */
.L_x_28:
        /* <DEDUP_REMOVED lines=14> */
.L_x_30:
[----:B------:R-:W-:Y:S05]  /*17a0*/  BSYNC.RECONVERGENT B0 ;  /* 0x0000000000007941 */ /* 0x000fea0003800200 */
.L_x_29:
[----:B------:R-:W-:Y:S01]  /*17b0*/  UMOV UR10, 0x66666666 ;  /* 0x66666666000a7882 */ /* 0x000fe20000000000 */
[----:B------:R-:W-:Y:S01]  /*17c0*/  UMOV UR11, 0x3fe66666 ;  /* 0x3fe66666000b7882 */ /* 0x000fe20000000000 */
[----:B------:R-:W-:Y:S01]  /*17d0*/  DSETP.NEU.AND P0, PT, R16, 1, PT ;  /* 0x3ff000001000742a */ /* 0x000fe20003f0d000 */
[----:B------:R-:W-:Y:S01]  /*17e0*/  UMOV UR12, 0x33333333 ;  /* 0x33333333000c7882 */ /* 0x000fe20000000000 */
[----:B------:R-:W-:Y:S01]  /*17f0*/  DMUL R4, R4, UR10 ;  /* 0x0000000a04047c28 */ /* 0x000fe20008000000 */
[----:B------:R-:W-:Y:S01]  /*1800*/  UMOV UR13, 0x3fd33333 ;  /* 0x3fd33333000d7882 */ /* 0x000fe20000000000 */
[----:B------:R-:W-:Y:S01]  /*1810*/  IMAD.MOV.U32 R22, RZ, RZ, 0x0 ;  /* 0x00000000ff167424 */ /* 0x000fe200078e00ff */
[----:B------:R-:W-:Y:S01]  /*1820*/  BSSY.RECONVERGENT B0, `(.L_x_31) ;  /* 0x000001f000007945 */ /* 0x000fe20003800200 */
[----:B------:R-:W-:-:S06]  /*1830*/  IMAD.MOV.U32 R23, RZ, RZ, 0x3fd80000 ;  /* 0x3fd80000ff177424 */ /* 0x000fcc00078e00ff */
[----:B------:R-:W-:Y:S02]  /*1840*/  FSEL R26, R4, 2.72008302207532160516e+23, P0 ;  /* 0x66666666041a7808 */ /* 0x000fe40000000000 */
[----:B------:R-:W-:-:S06]  /*1850*/  FSEL R27, R5, 1.7999999523162841797, P0 ;  /* 0x3fe66666051b7808 */ /* 0x000fcc0000000000 */
[----:B------:R-:W-:Y:S01]  /*1860*/  DFMA R26, R18, UR12, R26 ;  /* 0x0000000c121a7c2b */ /* 0x000fe2000800001a */
[----:B------:R-:W-:Y:S01]  /*1870*/  UMOV UR12, 0x9abcaf48 ;  /* 0x9abcaf48000c7882 */ /* 0x000fe20000000000 */
[----:B------:R-:W-:-:S05]  /*1880*/  UMOV UR13, 0x3e7ad7f2 ;  /* 0x3e7ad7f2000d7882 */ /* 0x000fca0000000000 */
[----:B------:R0:W-:Y:S01]  /*1890*/  STG.E.64 desc[UR4][R2.64], R26 ;  /* 0x0000001a02007986 */ /* 0x0001e2000c101b04 */
[----:B------:R-:W-:-:S06]  /*18a0*/  DADD R20, R26, UR12 ;  /* 0x0000000c1a147e29 */ /* 0x000fcc0008000000 */
        /* <DEDUP_REMOVED lines=10> */
[----:B------:R-:W-:Y:S01]  /*1950*/  IADD3 R25, PT, PT, R29, -0x100000, RZ ;  /* 0xfff000001d197810 */ /* 0x000fe20007ffe0ff */
[----:B------:R-:W-:-:S05]  /*1960*/  IMAD.MOV.U32 R24, RZ, RZ, R28 ;  /* 0x000000ffff187224 */ /* 0x000fca00078e001c */
        /* <DEDUP_REMOVED lines=10> */
.L_x_32:
[----:B------:R-:W-:Y:S05]  /*1a10*/  BSYNC.RECONVERGENT B0 ;  /* 0x0000000000007941 */ /* 0x000fea0003800200 */
.L_x_31:
        /* <DEDUP_REMOVED lines=19> */
[----:B------:R-:W-:Y:S02]  /*1b50*/  IMAD.MOV.U32 R2, RZ, RZ, R4 ;  /* 0x000000ffff027224 */ /* 0x000fe400078e0004 */
[----:B------:R-:W-:-:S07]  /*1b60*/  IMAD.MOV.U32 R3, RZ, RZ, R5 ;  /* 0x000000ffff037224 */ /* 0x000fce00078e0005 */
.L_x_34:
[----:B------:R-:W-:Y:S05]  /*1b70*/  BSYNC.RECONVERGENT B0 ;  /* 0x0000000000007941 */ /* 0x000fea0003800200 */
.L_x_33:
[----:B------:R-:W-:Y:S01]  /*1b80*/  MOV R4, R2 ;  /* 0x0000000200047202 */ /* 0x000fe20000000f00 */
[----:B------:R-:W-:-:S07]  /*1b90*/  IMAD.MOV.U32 R5, RZ, RZ, R3 ;  /* 0x000000ffff057224 */ /* 0x000fce00078e0003 */
.L_x_2:
[----:B------:R-:W0:Y:S01]  /*1ba0*/  LDC.64 R2, c[0x0][0x388] ;  /* 0x0000e200ff027b82 */ /* 0x000e220000000a00 */
[----:B------:R1:W-:Y:S01]  /*1bb0*/  STG.E.64 desc[UR4][R14.64], R4 ;  /* 0x000000040e007986 */ /* 0x0003e2000c101b04 */
[----:B0-----:R-:W-:-:S05]  /*1bc0*/  IMAD.WIDE.U32 R2, R43, 0x8, R2 ;  /* 0x000000082b027825 */ /* 0x001fca00078e0002 */
[----:B------:R-:W2:Y:S01]  /*1bd0*/  LDG.E.64 R16, desc[UR4][R2.64] ;  /* 0x0000000402107981 */ /* 0x000ea2000c1e1b00 */
[----:B------:R-:W-:Y:S02]  /*1be0*/  VIADD R0, R0, 0x1 ;  /* 0x0000000100007836 */ /* 0x000fe40000000000 */
[----:B------:R-:W-:Y:S02]  /*1bf0*/  VIADD R6, R6, 0x1 ;  /* 0x0000000106067836 */ /* 0x000fe40000000000 */
[----:B------:R-:W-:Y:S01]  /*1c00*/  IMAD.IADD R43, R43, 0x1, R42 ;  /* 0x000000012b2b7824 */ /* 0x000fe200078e022a */
[----:B------:R-:W-:Y:S01]  /*1c10*/  ISETP.NE.AND P0, PT, R0, 0x1, PT ;  /* 0x000000010000780c */ /* 0x000fe20003f05270 */
[----:B--2---:R-:W-:-:S07]  /*1c20*/  DADD R16, R4, R16 ;  /* 0x0000000004107229 */ /* 0x004fce0000000010 */
[----:B------:R1:W-:Y:S05]  /*1c30*/  STG.E.64 desc[UR4][R2.64], R16 ;  /* 0x0000001002007986 */ /* 0x0003ea000c101b04 */
[----:B------:R-:W-:Y:S05]  /*1c40*/  @P0 BRA `(.L_x_35) ;  /* 0xffffffe400700947 */ /* 0x000fea000383ffff */
[----:B------:R-:W-:Y:S05]  /*1c50*/  EXIT ;  /* 0x000000000000794d */ /* 0x000fea0003800000 */
        .weak           $__internal_0_$__cuda_sm20_div_rn_f64_full
        .type           $__internal_0_$__cuda_sm20_div_rn_f64_full,@function
        .size           $__internal_0_$__cuda_sm20_div_rn_f64_full,($__internal_1_$__cuda_sm20_dsqrt_rn_f64_mediumpath_v1 - $__internal_0_$__cuda_sm20_div_rn_f64_full)
$__internal_0_$__cuda_sm20_div_rn_f64_full:
[C---:B------:R-:W-:Y:S01]  /*1c60*/  FSETP.GEU.AND P0, PT, |R23|.reuse, 1.469367938527859385e-39, PT ;  /* 0x001000001700780b */ /* 0x040fe20003f0e200 */
[----:B------:R-:W-:Y:S01]  /*1c70*/  BSSY.RECONVERGENT B1, `(.L_x_36) ;  /* 0x0000056000017945 */ /* 0x000fe20003800200 */
[----:B------:R-:W-:Y:S02]  /*1c80*/  LOP3.LUT R24, R23, 0x800fffff, RZ, 0xc0, !PT ;  /* 0x800fffff17187812 */ /* 0x000fe400078ec0ff */
[C---:B------:R-:W-:Y:S02]  /*1c90*/  FSETP.GEU.AND P3, PT, |R5|.reuse, 1.469367938527859385e-39, PT ;  /* 0x001000000500780b */ /* 0x040fe40003f6e200 */
[----:B------:R-:W-:Y:S01]  /*1ca0*/  LOP3.LUT R25, R24, 0x3ff00000, RZ, 0xfc, !PT ;  /* 0x3ff0000018197812 */ /* 0x000fe200078efcff */
[----:B------:R-:W-:Y:S01]  /*1cb0*/  IMAD.MOV.U32 R24, RZ, RZ, R22 ;  /* 0x000000ffff187224 */ /* 0x000fe200078e0016 */
[----:B------:R-:W-:Y:S02]  /*1cc0*/  MOV R28, 0x1 ;  /* 0x00000001001c7802 */ /* 0x000fe40000000f00 */
[----:B------:R-:W-:-:S02]  /*1cd0*/  LOP3.LUT R34, R5, 0x7ff00000, RZ, 0xc0, !PT ;  /* 0x7ff0000005227812 */ /* 0x000fc400078ec0ff */
[C---:B------:R-:W-:Y:S01]  /*1ce0*/  LOP3.LUT R35, R23.reuse, 0x7ff00000, RZ, 0xc0, !PT ;  /* 0x7ff0000017237812 */ /* 0x040fe200078ec0ff */
[----:B------:R-:W-:Y:S02]  /*1cf0*/  @!P0 DMUL R24, R22, 8.98846567431157953865e+307 ;  /* 0x7fe0000016188828 */ /* 0x000fe40000000000 */
[----:B------:R-:W-:Y:S01]  /*1d00*/  IMAD.MOV.U32 R37, RZ, RZ, R34 ;  /* 0x000000ffff257224 */ /* 0x000fe200078e0022 */
[C---:B------:R-:W-:Y:S02]  /*1d10*/  ISETP.GE.U32.AND P2, PT, R34.reuse, R35, PT ;  /* 0x000000232200720c */ /* 0x040fe40003f46070 */
[----:B------:R-:W-:Y:S01]  /*1d20*/  @!P3 LOP3.LUT R7, R23, 0x7ff00000, RZ, 0xc0, !PT ;  /* 0x7ff000001707b812 */ /* 0x000fe200078ec0ff */
[----:B------:R-:W0:Y:S03]  /*1d30*/  MUFU.RCP64H R29, R25 ;  /* 0x00000019001d7308 */ /* 0x000e260000001800 */
[----:B------:R-:W-:Y:S01]  /*1d40*/  @!P3 ISETP.GE.U32.AND P4, PT, R34, R7, PT ;  /* 0x000000072200b20c */ /* 0x000fe20003f86070 */
[----:B------:R-:W-:Y:S01]  /*1d50*/  IMAD.MOV.U32 R7, RZ, RZ, 0x1ca00000 ;  /* 0x1ca00000ff077424 */ /* 0x000fe200078e00ff */
[----:B------:R-:W-:-:S04]  /*1d60*/  @!P0 LOP3.LUT R35, R25, 0x7ff00000, RZ, 0xc0, !PT ;  /* 0x7ff0000019238812 */ /* 0x000fc800078ec0ff */
[----:B------:R-:W-:Y:S02]  /*1d70*/  @!P3 SEL R31, R7, 0x63400000, !P4 ;  /* 0x63400000071fb807 */ /* 0x000fe40006000000 */
[----:B------:R-:W-:Y:S02]  /*1d80*/  IADD3 R39, PT, PT, R35, -0x1, RZ ;  /* 0xffffffff23277810 */ /* 0x000fe40007ffe0ff */
[----:B------:R-:W-:Y:S01]  /*1d90*/  @!P3 LOP3.LUT R32, R31, 0x80000000, R5, 0xf8, !PT ;  /* 0x800000001f20b812 */ /* 0x000fe200078ef805 */
[----:B0-----:R-:W-:-:S03]  /*1da0*/  DFMA R26, R28, -R24, 1 ;  /* 0x3ff000001c1a742b */ /* 0x001fc60000000818 */
[----:B------:R-:W-:Y:S01]  /*1db0*/  @!P3 LOP3.LUT R33, R32, 0x100000, RZ, 0xfc, !PT ;  /* 0x001000002021b812 */ /* 0x000fe200078efcff */
[----:B------:R-:W-:-:S04]  /*1dc0*/  @!P3 IMAD.MOV.U32 R32, RZ, RZ, RZ ;  /* 0x000000ffff20b224 */ /* 0x000fc800078e00ff */
[----:B------:R-:W-:-:S08]  /*1dd0*/  DFMA R26, R26, R26, R26 ;  /* 0x0000001a1a1a722b */ /* 0x000fd0000000001a */
[----:B------:R-:W-:Y:S01]  /*1de0*/  DFMA R28, R28, R26, R28 ;  /* 0x0000001a1c1c722b */ /* 0x000fe2000000001c */
[----:B------:R-:W-:Y:S01]  /*1df0*/  SEL R27, R7, 0x63400000, !P2 ;  /* 0x63400000071b7807 */ /* 0x000fe20005000000 */
[----:B------:R-:W-:-:S03]  /*1e00*/  IMAD.MOV.U32 R26, RZ, RZ, R4 ;  /* 0x000000ffff1a7224 */ /* 0x000fc600078e0004 */
[----:B------:R-:W-:-:S03]  /*1e10*/  LOP3.LUT R27, R27, 0x800fffff, R5, 0xf8, !PT ;  /* 0x800fffff1b1b7812 */ /* 0x000fc600078ef805 */
[----:B------:R-:W-:-:S03]  /*1e20*/  DFMA R30, R28, -R24, 1 ;  /* 0x3ff000001c1e742b */ /* 0x000fc60000000818 */
[----:B------:R-:W-:-:S05]  /*1e30*/  @!P3 DFMA R26, R26, 2, -R32 ;  /* 0x400000001a1ab82b */ /* 0x000fca0000000820 */
[----:B------:R-:W-:-:S05]  /*1e40*/  DFMA R30, R28, R30, R28 ;  /* 0x0000001e1c1e722b */ /* 0x000fca000000001c */
[----:B------:R-:W-:-:S03]  /*1e50*/  @!P3 LOP3.LUT R37, R27, 0x7ff00000, RZ, 0xc0, !PT ;  /* 0x7ff000001b25b812 */ /* 0x000fc600078ec0ff */
[----:B------:R-:W-:Y:S02]  /*1e60*/  DMUL R28, R30, R26 ;  /* 0x0000001a1e1c7228 */ /* 0x000fe40000000000 */
[----:B------:R-:W-:-:S05]  /*1e70*/  VIADD R38, R37, 0xffffffff ;  /* 0xffffffff25267836 */ /* 0x000fca0000000000 */
[----:B------:R-:W-:Y:S01]  /*1e80*/  ISETP.GT.U32.AND P0, PT, R38, 0x7feffffe, PT ;  /* 0x7feffffe2600780c */ /* 0x000fe20003f04070 */
[----:B------:R-:W-:-:S03]  /*1e90*/  DFMA R32, R28, -R24, R26 ;  /* 0x800000181c20722b */ /* 0x000fc6000000001a */
[----:B------:R-:W-:-:S05]  /*1ea0*/  ISETP.GT.U32.OR P0, PT, R39, 0x7feffffe, P0 ;  /* 0x7feffffe2700780c */ /* 0x000fca0000704470 */
[----:B------:R-:W-:-:S08]  /*1eb0*/  DFMA R32, R30, R32, R28 ;  /* 0x000000201e20722b */ /* 0x000fd0000000001c */
[----:B------:R-:W-:Y:S05]  /*1ec0*/  @P0 BRA `(.L_x_37) ;  /* 0x00000000006c0947 */ /* 0x000fea0003800000 */
[----:B------:R-:W-:-:S04]  /*1ed0*/  LOP3.LUT R5, R23, 0x7ff00000, RZ, 0xc0, !PT ;  /* 0x7ff0000017057812 */ /* 0x000fc800078ec0ff */
[CC--:B------:R-:W-:Y:S02]  /*1ee0*/  VIADDMNMX R4, R34.reuse, -R5.reuse, 0xb9600000, !PT ;  /* 0xb960000022047446 */ /* 0x0c0fe40007800905 */
[----:B------:R-:W-:Y:S02]  /*1ef0*/  ISETP.GE.U32.AND P0, PT, R34, R5, PT ;  /* 0x000000052200720c */ /* 0x000fe40003f06070 */
[----:B------:R-:W-:Y:S02]  /*1f00*/  VIMNMX R4, PT, PT, R4, 0x46a00000, PT ;  /* 0x46a0000004047848 */ /* 0x000fe40003fe0100 */
[----:B------:R-:W-:-:S05]  /*1f10*/  SEL R7, R7, 0x63400000, !P0 ;  /* 0x6340000007077807 */ /* 0x000fca0004000000 */
[----:B------:R-:W-:Y:S02]  /*1f20*/  IMAD.IADD R30, R4, 0x1, -R7 ;  /* 0x00000001041e7824 */ /* 0x000fe400078e0a07 */
[----:B------:R-:W-:Y:S02]  /*1f30*/  IMAD.MOV.U32 R4, RZ, RZ, RZ ;  /* 0x000000ffff047224 */ /* 0x000fe400078e00ff */
[----:B------:R-:W-:-:S06]  /*1f40*/  VIADD R5, R30, 0x7fe00000 ;  /* 0x7fe000001e057836 */ /* 0x000fcc0000000000 */
[----:B------:R-:W-:-:S10]  /*1f50*/  DMUL R28, R32, R4 ;  /* 0x00000004201c7228 */ /* 0x000fd40000000000 */
[----:B------:R-:W-:-:S13]  /*1f60*/  FSETP.GTU.AND P0, PT, |R29|, 1.469367938527859385e-39, PT ;  /* 0x001000001d00780b */ /* 0x000fda0003f0c200 */
[----:B------:R-:W-:Y:S05]  /*1f70*/  @P0 BRA `(.L_x_38) ;  /* 0x0000000000940947 */ /* 0x000fea0003800000 */
[----:B------:R-:W-:Y:S01]  /*1f80*/  DFMA R24, R32, -R24, R26 ;  /* 0x800000182018722b */ /* 0x000fe2000000001a */
[----:B------:R-:W-:-:S09]  /*1f90*/  IMAD.MOV.U32 R4, RZ, RZ, RZ ;  /* 0x000000ffff047224 */ /* 0x000fd200078e00ff */
[C---:B------:R-:W-:Y:S02]  /*1fa0*/  FSETP.NEU.AND P0, PT, R25.reuse, RZ, PT ;  /* 0x000000ff1900720b */ /* 0x040fe40003f0d000 */
[----:B------:R-:W-:-:S04]  /*1fb0*/  LOP3.LUT R7, R25, 0x80000000, R23, 0x48, !PT ;  /* 0x8000000019077812 */ /* 0x000fc800078e4817 */
[----:B------:R-:W-:-:S07]  /*1fc0*/  LOP3.LUT R5, R7, R5, RZ, 0xfc, !PT ;  /* 0x0000000507057212 */ /* 0x000fce00078efcff */
[----:B------:R-:W-:Y:S05]  /*1fd0*/  @!P0 BRA `(.L_x_38) ;  /* 0x00000000007c8947 */ /* 0x000fea0003800000 */
[----:B------:R-:W-:Y:S01]  /*1fe0*/  IMAD.MOV R23, RZ, RZ, -R30 ;  /* 0x000000ffff177224 */ /* 0x000fe200078e0a1e */
[----:B------:R-:W-:Y:S01]  /*1ff0*/  MOV R22, RZ ;  /* 0x000000ff00167202 */ /* 0x000fe20000000f00 */
[----:B------:R-:W-:-:S05]  /*2000*/  DMUL.RP R4, R32, R4 ;  /* 0x0000000420047228 */ /* 0x000fca0000008000 */
[----:B------:R-:W-:-:S05]  /*2010*/  DFMA R22, R28, -R22, R32 ;  /* 0x800000161c16722b */ /* 0x000fca0000000020 */
[----:B------:R-:W-:Y:S02]  /*2020*/  LOP3.LUT R7, R5, R7, RZ, 0x3c, !PT ;  /* 0x0000000705077212 */ /* 0x000fe400078e3cff */
[----:B------:R-:W-:-:S04]  /*2030*/  IADD3 R22, PT, PT, -R30, -0x43300000, RZ ;  /* 0xbcd000001e167810 */ /* 0x000fc80007ffe1ff */
[----:B------:R-:W-:-:S04]  /*2040*/  FSETP.NEU.AND P0, PT, |R23|, R22, PT ;  /* 0x000000161700720b */ /* 0x000fc80003f0d200 */
[----:B------:R-:W-:Y:S02]  /*2050*/  FSEL R28, R4, R28, !P0 ;  /* 0x0000001c041c7208 */ /* 0x000fe40004000000 */
[----:B------:R-:W-:Y:S01]  /*2060*/  FSEL R29, R7, R29, !P0 ;  /* 0x0000001d071d7208 */ /* 0x000fe20004000000 */
[----:B------:R-:W-:Y:S06]  /*2070*/  BRA `(.L_x_38) ;  /* 0x0000000000547947 */ /* 0x000fec0003800000 */
.L_x_37:
[----:B------:R-:W-:-:S14]  /*2080*/  DSETP.NAN.AND P0, PT, R4, R4, PT ;  /* 0x000000040400722a */ /* 0x000fdc0003f08000 */
[----:B------:R-:W-:Y:S05]  /*2090*/  @P0 BRA `(.L_x_39) ;  /* 0x0000000000440947 */ /* 0x000fea0003800000 */
[----:B------:R-:W-:-:S14]  /*20a0*/  DSETP.NAN.AND P0, PT, R22, R22, PT ;  /* 0x000000161600722a */ /* 0x000fdc0003f08000 */
[----:B------:R-:W-:Y:S05]  /*20b0*/  @P0 BRA `(.L_x_40) ;  /* 0x0000000000300947 */ /* 0x000fea0003800000 */
[----:B------:R-:W-:Y:S01]  /*20c0*/  ISETP.NE.AND P0, PT, R37, R35, PT ;  /* 0x000000232500720c */ /* 0x000fe20003f05270 */
[----:B------:R-:W-:Y:S02]  /*20d0*/  IMAD.MOV.U32 R28, RZ, RZ, 0x0 ;  /* 0x00000000ff1c7424 */ /* 0x000fe400078e00ff */
[----:B------:R-:W-:-:S10]  /*20e0*/  IMAD.MOV.U32 R29, RZ, RZ, -0x80000 ;  /* 0xfff80000ff1d7424 */ /* 0x000fd400078e00ff */
[----:B------:R-:W-:Y:S05]  /*20f0*/  @!P0 BRA `(.L_x_38) ;  /* 0x0000000000348947 */ /* 0x000fea0003800000 */
[----:B------:R-:W-:Y:S02]  /*2100*/  ISETP.NE.AND P0, PT, R37, 0x7ff00000, PT ;  /* 0x7ff000002500780c */ /* 0x000fe40003f05270 */
[----:B------:R-:W-:Y:S02]  /*2110*/  LOP3.LUT R29, R5, 0x80000000, R23, 0x48, !PT ;  /* 0x80000000051d7812 */ /* 0x000fe400078e4817 */
[----:B------:R-:W-:-:S13]  /*2120*/  ISETP.EQ.OR P0, PT, R35, RZ, !P0 ;  /* 0x000000ff2300720c */ /* 0x000fda0004702670 */
[----:B------:R-:W-:Y:S01]  /*2130*/  @P0 LOP3.LUT R4, R29, 0x7ff00000, RZ, 0xfc, !PT ;  /* 0x7ff000001d040812 */ /* 0x000fe200078efcff */
[----:B------:R-:W-:Y:S02]  /*2140*/  @!P0 IMAD.MOV.U32 R28, RZ, RZ, RZ ;  /* 0x000000ffff1c8224 */ /* 0x000fe400078e00ff */
[----:B------:R-:W-:Y:S02]  /*2150*/  @P0 IMAD.MOV.U32 R28, RZ, RZ, RZ ;  /* 0x000000ffff1c0224 */ /* 0x000fe400078e00ff */
[----:B------:R-:W-:Y:S01]  /*2160*/  @P0 IMAD.MOV.U32 R29, RZ, RZ, R4 ;  /* 0x000000ffff1d0224 */ /* 0x000fe200078e0004 */
[----:B------:R-:W-:Y:S06]  /*2170*/  BRA `(.L_x_38) ;  /* 0x0000000000147947 */ /* 0x000fec0003800000 */
.L_x_40:
[----:B------:R-:W-:Y:S02]  /*2180*/  LOP3.LUT R29, R23, 0x80000, RZ, 0xfc, !PT ;  /* 0x00080000171d7812 */ /* 0x000fe400078efcff */
[----:B------:R-:W-:Y:S01]  /*2190*/  MOV R28, R22 ;  /* 0x00000016001c7202 */ /* 0x000fe20000000f00 */
[----:B------:R-:W-:Y:S06]  /*21a0*/  BRA `(.L_x_38) ;  /* 0x0000000000087947 */ /* 0x000fec0003800000 */
.L_x_39:
[----:B------:R-:W-:Y:S01]  /*21b0*/  LOP3.LUT R29, R5, 0x80000, RZ, 0xfc, !PT ;  /* 0x00080000051d7812 */ /* 0x000fe200078efcff */
[----:B------:R-:W-:-:S07]  /*21c0*/  IMAD.MOV.U32 R28, RZ, RZ, R4 ;  /* 0x000000ffff1c7224 */ /* 0x000fce00078e0004 */
.L_x_38:
[----:B------:R-:W-:Y:S05]  /*21d0*/  BSYNC.RECONVERGENT B1 ;  /* 0x0000000000017941 */ /* 0x000fea0003800200 */
.L_x_36:
[----:B------:R-:W-:Y:S02]  /*21e0*/  IMAD.MOV.U32 R37, RZ, RZ, 0x0 ;  /* 0x00000000ff257424 */ /* 0x000fe400078e00ff */
[----:B------:R-:W-:Y:S02]  /*21f0*/  IMAD.MOV.U32 R4, RZ, RZ, R28 ;  /* 0x000000ffff047224 */ /* 0x000fe400078e001c */
[----:B------:R-:W-:Y:S01]  /*2200*/  IMAD.MOV.U32 R5, RZ, RZ, R29 ;  /* 0x000000ffff057224 */ /* 0x000fe200078e001d */
[----:B------:R-:W-:Y:S06]  /*2210*/  RET.REL.NODEC R36 `(_Z18updateInputWeightsPdS_S_S_jjjjj17TrainingAlgorithmS_S_S_S_) ;  /* 0xffffffdc24787950 */ /* 0x000fec0003c3ffff */
        .weak           $__internal_1_$__cuda_sm20_dsqrt_rn_f64_mediumpath_v1
        .type           $__internal_1_$__cuda_sm20_dsqrt_rn_f64_mediumpath_v1,@function
        .size           $__internal_1_$__cuda_sm20_dsqrt_rn_f64_mediumpath_v1,($_Z18updateInputWeightsPdS_S_S_jjjjj17TrainingAlgorithmS_S_S_S_$__internal_accurate_pow - $__internal_1_$__cuda_sm20_dsqrt_rn_f64_mediumpath_v1)
$__internal_1_$__cuda_sm20_dsqrt_rn_f64_mediumpath_v1:
[----:B------:R-:W-:Y:S01]  /*2220*/  ISETP.GE.U32.AND P0, PT, R7, -0x3400000, PT ;  /* 0xfcc000000700780c */ /* 0x000fe20003f06070 */
[----:B------:R-:W-:Y:S01]  /*2230*/  BSSY.RECONVERGENT B1, `(.L_x_41) ;  /* 0x0000027000017945 */ /* 0x000fe20003800200 */
[----:B------:R-:W-:Y:S01]  /*2240*/  IMAD.MOV.U32 R26, RZ, RZ, R2 ;  /* 0x000000ffff1a7224 */ /* 0x000fe200078e0002 */
[----:B------:R-:W-:Y:S01]  /*2250*/  MOV R27, R21 ;  /* 0x00000015001b7202 */ /* 0x000fe20000000f00 */
[----:B------:R-:W-:Y:S02]  /*2260*/  IMAD.MOV.U32 R2, RZ, RZ, R24 ;  /* 0x000000ffff027224 */ /* 0x000fe400078e0018 */
[----:B------:R-:W-:-:S07]  /*2270*/  IMAD.MOV.U32 R17, RZ, RZ, R25 ;  /* 0x000000ffff117224 */ /* 0x000fce00078e0019 */
[----:B------:R-:W-:Y:S05]  /*2280*/  @!P0 BRA `(.L_x_42) ;  /* 0x0000000000208947 */ /* 0x000fea0003800000 */
[----:B------:R-:W-:-:S10]  /*2290*/  DFMA.RM R2, R2, R16, R22 ;  /* 0x000000100202722b */ /* 0x000fd40000004016 */
[----:B------:R-:W-:-:S05]  /*22a0*/  IADD3 R16, P0, PT, R2, 0x1, RZ ;  /* 0x0000000102107810 */ /* 0x000fca0007f1e0ff */
[----:B------:R-:W-:-:S06]  /*22b0*/  IMAD.X R17, RZ, RZ, R3, P0 ;  /* 0x000000ffff117224 */ /* 0x000fcc00000e0603 */
[----:B------:R-:W-:-:S08]  /*22c0*/  DFMA.RP R26, -R2, R16, R26 ;  /* 0x00000010021a722b */ /* 0x000fd0000000811a */
[----:B------:R-:W-:-:S06]  /*22d0*/  DSETP.GT.AND P0, PT, R26, RZ, PT ;  /* 0x000000ff1a00722a */ /* 0x000fcc0003f04000 */
[----:B------:R-:W-:Y:S02]  /*22e0*/  FSEL R2, R16, R2, P0 ;  /* 0x0000000210027208 */ /* 0x000fe40000000000 */
[----:B------:R-:W-:Y:S01]  /*22f0*/  FSEL R3, R17, R3, P0 ;  /* 0x0000000311037208 */ /* 0x000fe20000000000 */
[----:B------:R-:W-:Y:S06]  /*2300*/  BRA `(.L_x_43) ;  /* 0x0000000000647947 */ /* 0x000fec0003800000 */
.L_x_42:
[----:B------:R-:W-:-:S14]  /*2310*/  DSETP.NE.AND P0, PT, R26, RZ, PT ;  /* 0x000000ff1a00722a */ /* 0x000fdc0003f05000 */
[----:B------:R-:W-:Y:S05]  /*2320*/  @!P0 BRA `(.L_x_44) ;  /* 0x0000000000588947 */ /* 0x000fea0003800000 */
[----:B------:R-:W-:-:S13]  /*2330*/  ISETP.GE.AND P0, PT, R27, RZ, PT ;  /* 0x000000ff1b00720c */ /* 0x000fda0003f06270 */
[----:B------:R-:W-:Y:S02]  /*2340*/  @!P0 IMAD.MOV.U32 R2, RZ, RZ, 0x0 ;  /* 0x00000000ff028424 */ /* 0x000fe400078e00ff */
[----:B------:R-:W-:Y:S01]  /*2350*/  @!P0 IMAD.MOV.U32 R3, RZ, RZ, -0x80000 ;  /* 0xfff80000ff038424 */ /* 0x000fe200078e00ff */
[----:B------:R-:W-:Y:S06]  /*2360*/  @!P0 BRA `(.L_x_43) ;  /* 0x00000000004c8947 */ /* 0x000fec0003800000 */
[----:B------:R-:W-:-:S13]  /*2370*/  ISETP.GT.AND P0, PT, R27, 0x7fefffff, PT ;  /* 0x7fefffff1b00780c */ /* 0x000fda0003f04270 */
[----:B------:R-:W-:Y:S05]  /*2380*/  @P0 BRA `(.L_x_44) ;  /* 0x0000000000400947 */ /* 0x000fea0003800000 */
[----:B------:R-:W-:Y:S01]  /*2390*/  DMUL R26, R26, 8.11296384146066816958e+31 ;  /* 0x469000001a1a7828 */ /* 0x000fe20000000000 */
[----:B------:R-:W-:Y:S01]  /*23a0*/  MOV R2, RZ ;  /* 0x000000ff00027202 */ /* 0x000fe20000000f00 */
[----:B------:R-:W-:Y:S02]  /*23b0*/  IMAD.MOV.U32 R22, RZ, RZ, 0x0 ;  /* 0x00000000ff167424 */ /* 0x000fe400078e00ff */
[----:B------:R-:W-:Y:S02]  /*23c0*/  IMAD.MOV.U32 R23, RZ, RZ, 0x3fd80000 ;  /* 0x3fd80000ff177424 */ /* 0x000fe400078e00ff */
[----:B------:R-:W0:Y:S02]  /*23d0*/  MUFU.RSQ64H R3, R27 ;  /* 0x0000001b00037308 */ /* 0x000e240000001c00 */
[----:B0-----:R-:W-:-:S08]  /*23e0*/  DMUL R16, R2, R2 ;  /* 0x0000000202107228 */ /* 0x001fd00000000000 */
[----:B------:R-:W-:-:S08]  /*23f0*/  DFMA R16, R26, -R16, 1 ;  /* 0x3ff000001a10742b */ /* 0x000fd00000000810 */
[----:B------:R-:W-:Y:S02]  /*2400*/  DFMA R22, R16, R22, 0.5 ;  /* 0x3fe000001016742b */ /* 0x000fe40000000016 */
[----:B------:R-:W-:-:S08]  /*2410*/  DMUL R16, R2, R16 ;  /* 0x0000001002107228 */ /* 0x000fd00000000000 */
[----:B------:R-:W-:-:S08]  /*2420*/  DFMA R16, R22, R16, R2 ;  /* 0x000000101610722b */ /* 0x000fd00000000002 */
[----:B------:R-:W-:Y:S02]  /*2430*/  DMUL R2, R26, R16 ;  /* 0x000000101a027228 */ /* 0x000fe40000000000 */
[----:B------:R-:W-:-:S06]  /*2440*/  VIADD R17, R17, 0xfff00000 ;  /* 0xfff0000011117836 */ /* 0x000fcc0000000000 */
[----:B------:R-:W-:-:S08]  /*2450*/  DFMA R22, R2, -R2, R26 ;  /* 0x800000020216722b */ /* 0x000fd0000000001a */
[----:B------:R-:W-:-:S10]  /*2460*/  DFMA R2, R16, R22, R2 ;  /* 0x000000161002722b */ /* 0x000fd40000000002 */
[----:B------:R-:W-:Y:S01]  /*2470*/  VIADD R3, R3, 0xfcb00000 ;  /* 0xfcb0000003037836 */ /* 0x000fe20000000000 */
[----:B------:R-:W-:Y:S06]  /*2480*/  BRA `(.L_x_43) ;  /* 0x0000000000047947 */ /* 0x000fec0003800000 */
.L_x_44:
[----:B------:R-:W-:-:S11]  /*2490*/  DADD R2, R26, R26 ;  /* 0x000000001a027229 */ /* 0x000fd6000000001a */
.L_x_43:
[----:B------:R-:W-:Y:S05]  /*24a0*/  BSYNC.RECONVERGENT B1 ;  /* 0x0000000000017941 */ /* 0x000fea0003800200 */
.L_x_41:
[----:B------:R-:W-:Y:S01]  /*24b0*/  IMAD.MOV.U32 R21, RZ, RZ, 0x0 ;  /* 0x00000000ff157424 */ /* 0x000fe200078e00ff */
[----:B------:R-:W-:Y:S01]  /*24c0*/  MOV R17, R3 ;  /* 0x0000000300117202 */ /* 0x000fe20000000f00 */
[----:B------:R-:W-:Y:S02]  /*24d0*/  IMAD.MOV.U32 R16, RZ, RZ, R2 ;  /* 0x000000ffff107224 */ /* 0x000fe400078e0002 */
[----:B------:R-:W-:Y:S05]  /*24e0*/  RET.REL.NODEC R20 `(_Z18updateInputWeightsPdS_S_S_jjjjj17TrainingAlgorithmS_S_S_S_) ;  /* 0xffffffd814c47950 */ /* 0x000fea0003c3ffff */
        .type           $_Z18updateInputWeightsPdS_S_S_jjjjj17TrainingAlgorithmS_S_S_S_$__internal_accurate_pow,@function
        .size           $_Z18updateInputWeightsPdS_S_S_jjjjj17TrainingAlgorithmS_S_S_S_$__internal_accurate_pow,(.L_x_71 - $_Z18updateInputWeightsPdS_S_S_jjjjj17TrainingAlgorithmS_S_S_S_$__internal_accurate_pow)
$_Z18updateInputWeightsPdS_S_S_jjjjj17TrainingAlgorithmS_S_S_S_$__internal_accurate_pow:
[----:B------:R-:W-:Y:S01]  /*24f0*/  ISETP.GT.U32.AND P0, PT, R7, 0xfffff, PT ;  /* 0x000fffff0700780c */ /* 0x000fe20003f04070 */
[--C-:B------:R-:W-:Y:S01]  /*2500*/  IMAD.MOV.U32 R27, RZ, RZ, R7.reuse ;  /* 0x000000ffff1b7224 */ /* 0x100fe200078e0007 */
[----:B------:R-:W-:Y:S01]  /*2510*/  UMOV UR10, 0x7d2cafe2 ;  /* 0x7d2cafe2000a7882 */ /* 0x000fe20000000000 */
[----:B------:R-:W-:Y:S01]  /*2520*/  IMAD.MOV.U32 R30, RZ, RZ, 0x41ad3b5a ;  /* 0x41ad3b5aff1e7424 */ /* 0x000fe200078e00ff */
[----:B------:R-:W-:Y:S01]  /*2530*/  UMOV UR11, 0x3eb0f5ff ;  /* 0x3eb0f5ff000b7882 */ /* 0x000fe20000000000 */
[----:B------:R-:W-:Y:S01]  /*2540*/  IMAD.MOV.U32 R31, RZ, RZ, 0x3ed0f5d2 ;  /* 0x3ed0f5d2ff1f7424 */ /* 0x000fe200078e00ff */
[----:B------:R-:W-:Y:S01]  /*2550*/  SHF.R.U32.HI R7, RZ, 0x14, R7 ;  /* 0x00000014ff077819 */ /* 0x000fe20000011607 */
[----:B------:R-:W-:Y:S01]  /*2560*/  UMOV UR12, 0x3b39803f ;  /* 0x3b39803f000c7882 */ /* 0x000fe20000000000 */
[----:B------:R-:W-:-:S05]  /*2570*/  UMOV UR13, 0x3c7abc9e ;  /* 0x3c7abc9e000d7882 */ /* 0x000fca0000000000 */
[----:B------:R-:W-:-:S10]  /*2580*/  @!P0 DMUL R24, R26, 1.80143985094819840000e+16 ;  /* 0x435000001a188828 */ /* 0x000fd40000000000 */
[----:B------:R-:W-:Y:S01]  /*2590*/  @!P0 IMAD.MOV.U32 R27, RZ, RZ, R25 ;  /* 0x000000ffff1b8224 */ /* 0x000fe200078e0019 */
[----:B------:R-:W-:Y:S01]  /*25a0*/  @!P0 LEA.HI R7, R25, 0xffffffca, RZ, 0xc ;  /* 0xffffffca19078811 */ /* 0x000fe200078f60ff */
[----:B------:R-:W-:Y:S02]  /*25b0*/  @!P0 IMAD.MOV.U32 R26, RZ, RZ, R24 ;  /* 0x000000ffff1a8224 */ /* 0x000fe400078e0018 */
[----:B------:R-:W-:Y:S01]  /*25c0*/  IMAD.MOV.U32 R25, RZ, RZ, 0x43300000 ;  /* 0x43300000ff197424 */ /* 0x000fe200078e00ff */
[----:B------:R-:W-:Y:S01]  /*25d0*/  LOP3.LUT R27, R27, 0x800fffff, RZ, 0xc0, !PT ;  /* 0x800fffff1b1b7812 */ /* 0x000fe200078ec0ff */
[----:B------:R-:W-:Y:S02]  /*25e0*/  IMAD.MOV.U32 R28, RZ, RZ, R26 ;  /* 0x000000ffff1c7224 */ /* 0x000fe400078e001a */
[----:B------:R-:W-:Y:S01]  /*25f0*/  IMAD.MOV.U32 R26, RZ, RZ, RZ ;  /* 0x000000ffff1a7224 */ /* 0x000fe200078e00ff */
[----:B------:R-:W-:-:S04]  /*2600*/  LOP3.LUT R27, R27, 0x3ff00000, RZ, 0xfc, !PT ;  /* 0x3ff000001b1b7812 */ /* 0x000fc800078efcff */
[----:B------:R-:W-:Y:S02]  /*2610*/  ISETP.GE.U32.AND P2, PT, R27, 0x3ff6a09f, PT ;  /* 0x3ff6a09f1b00780c */ /* 0x000fe40003f46070 */
[----:B------:R-:W-:-:S11]  /*2620*/  MOV R29, R27 ;  /* 0x0000001b001d7202 */ /* 0x000fd60000000f00 */
[----:B------:R-:W-:-:S04]  /*2630*/  @P2 VIADD R24, R29, 0xfff00000 ;  /* 0xfff000001d182836 */ /* 0x000fc80000000000 */
[----:B------:R-:W-:Y:S02]  /*2640*/  @P2 IMAD.MOV.U32 R29, RZ, RZ, R24 ;  /* 0x000000ffff1d2224 */ /* 0x000fe400078e0018 */
[C---:B------:R-:W-:Y:S02]  /*2650*/  VIADD R24, R7.reuse, 0xfffffc01 ;  /* 0xfffffc0107187836 */ /* 0x040fe40000000000 */
[----:B------:R-:W-:Y:S02]  /*2660*/  @P2 VIADD R24, R7, 0xfffffc02 ;  /* 0xfffffc0207182836 */ /* 0x000fe40000000000 */
[C---:B------:R-:W-:Y:S02]  /*2670*/  DADD R34, R28.reuse, 1 ;  /* 0x3ff000001c227429 */ /* 0x040fe40000000000 */
[----:B------:R-:W-:Y:S01]  /*2680*/  DADD R28, R28, -1 ;  /* 0xbff000001c1c7429 */ /* 0x000fe20000000000 */
[----:B------:R-:W-:-:S03]  /*2690*/  LOP3.LUT R24, R24, 0x80000000, RZ, 0x3c, !PT ;  /* 0x8000000018187812 */ /* 0x000fc600078e3cff */
[----:B------:R-:W0:Y:S02]  /*26a0*/  MUFU.RCP64H R27, R35 ;  /* 0x00000023001b7308 */ /* 0x000e240000001800 */
[----:B0-----:R-:W-:-:S08]  /*26b0*/  DFMA R32, -R34, R26, 1 ;  /* 0x3ff000002220742b */ /* 0x001fd0000000011a */
[----:B------:R-:W-:-:S08]  /*26c0*/  DFMA R32, R32, R32, R32 ;  /* 0x000000202020722b */ /* 0x000fd00000000020 */
[----:B------:R-:W-:-:S08]  /*26d0*/  DFMA R32, R26, R32, R26 ;  /* 0x000000201a20722b */ /* 0x000fd0000000001a */
[----:B------:R-:W-:-:S08]  /*26e0*/  DMUL R26, R28, R32 ;  /* 0x000000201c1a7228 */ /* 0x000fd00000000000 */
[----:B------:R-:W-:-:S08]  /*26f0*/  DFMA R26, R28, R32, R26 ;  /* 0x000000201c1a722b */ /* 0x000fd0000000001a */
[----:B------:R-:W-:-:S08]  /*2700*/  DMUL R38, R26, R26 ;  /* 0x0000001a1a267228 */ /* 0x000fd00000000000 */
[----:B------:R-:W-:Y:S01]  /*2710*/  DFMA R30, R38, UR10, R30 ;  /* 0x0000000a261e7c2b */ /* 0x000fe2000800001e */
[----:B------:R-:W-:Y:S01]  /*2720*/  UMOV UR10, 0x75488a3f ;  /* 0x75488a3f000a7882 */ /* 0x000fe20000000000 */
[----:B------:R-:W-:-:S06]  /*2730*/  UMOV UR11, 0x3ef3b20a ;  /* 0x3ef3b20a000b7882 */ /* 0x000fcc0000000000 */
[----:B------:R-:W-:Y:S01]  /*2740*/  DFMA R36, R38, R30, UR10 ;  /* 0x0000000a26247e2b */ /* 0x000fe2000800001e */
[----:B------:R-:W-:Y:S01]  /*2750*/  UMOV UR10, 0xe4faecd5 ;  /* 0xe4faecd5000a7882 */ /* 0x000fe20000000000 */
[----:B------:R-:W-:Y:S01]  /*2760*/  UMOV UR11, 0x3f1745cd ;  /* 0x3f1745cd000b7882 */ /* 0x000fe20000000000 */
[----:B------:R-:W-:-:S05]  /*2770*/  DADD R30, R28, -R26 ;  /* 0x000000001c1e7229 */ /* 0x000fca000000081a */
[----:B------:R-:W-:Y:S01]  /*2780*/  DFMA R36, R38, R36, UR10 ;  /* 0x0000000a26247e2b */ /* 0x000fe20008000024 */
[----:B------:R-:W-:Y:S01]  /*2790*/  UMOV UR10, 0x258a578b ;  /* 0x258a578b000a7882 */ /* 0x000fe20000000000 */
[----:B------:R-:W-:Y:S01]  /*27a0*/  UMOV UR11, 0x3f3c71c7 ;  /* 0x3f3c71c7000b7882 */ /* 0x000fe20000000000 */
[----:B------:R-:W-:-:S05]  /*27b0*/  DADD R30, R30, R30 ;  /* 0x000000001e1e7229 */ /* 0x000fca000000001e */
[----:B------:R-:W-:Y:S01]  /*27c0*/  DFMA R36, R38, R36, UR10 ;  /* 0x0000000a26247e2b */ /* 0x000fe20008000024 */
[----:B------:R-:W-:Y:S01]  /*27d0*/  UMOV UR10, 0x9242b910 ;  /* 0x9242b910000a7882 */ /* 0x000fe20000000000 */
[----:B------:R-:W-:Y:S01]  /*27e0*/  UMOV UR11, 0x3f624924 ;  /* 0x3f624924000b7882 */ /* 0x000fe20000000000 */
[----:B------:R-:W-:-:S05]  /*27f0*/  DFMA R30, R28, -R26, R30 ;  /* 0x8000001a1c1e722b */ /* 0x000fca000000001e */
[----:B------:R-:W-:Y:S01]  /*2800*/  DFMA R36, R38, R36, UR10 ;  /* 0x0000000a26247e2b */ /* 0x000fe20008000024 */
[----:B------:R-:W-:Y:S01]  /*2810*/  UMOV UR10, 0x99999dfb ;  /* 0x99999dfb000a7882 */ /* 0x000fe20000000000 */
[----:B------:R-:W-:Y:S01]  /*2820*/  UMOV UR11, 0x3f899999 ;  /* 0x3f899999000b7882 */ /* 0x000fe20000000000 */
[----:B------:R-:W-:Y:S02]  /*2830*/  DMUL R30, R32, R30 ;  /* 0x0000001e201e7228 */ /* 0x000fe40000000000 */
[----:B------:R-:W-:-:S03]  /*2840*/  DMUL R32, R26, R26 ;  /* 0x0000001a1a207228 */ /* 0x000fc60000000000 */
[----:B------:R-:W-:Y:S01]  /*2850*/  DFMA R36, R38, R36, UR10 ;  /* 0x0000000a26247e2b */ /* 0x000fe20008000024 */
[----:B------:R-:W-:Y:S01]  /*2860*/  UMOV UR10, 0x55555555 ;  /* 0x55555555000a7882 */ /* 0x000fe20000000000 */
[----:B------:R-:W-:-:S03]  /*2870*/  UMOV UR11, 0x3fb55555 ;  /* 0x3fb55555000b7882 */ /* 0x000fc60000000000 */
[----:B------:R-:W-:-:S03]  /*2880*/  DMUL R40, R26, R32 ;  /* 0x000000201a287228 */ /* 0x000fc60000000000 */
[----:B------:R-:W-:-:S08]  /*2890*/  DFMA R28, R38, R36, UR10 ;  /* 0x0000000a261c7e2b */ /* 0x000fd00008000024 */
[----:B------:R-:W-:Y:S01]  /*28a0*/  DADD R34, -R28, UR10 ;  /* 0x0000000a1c227e29 */ /* 0x000fe20008000100 */
[----:B------:R-:W-:Y:S01]  /*28b0*/  UMOV UR10, 0xb9e7b0 ;  /* 0x00b9e7b0000a7882 */ /* 0x000fe20000000000 */
[----:B------:R-:W-:-:S06]  /*28c0*/  UMOV UR11, 0x3c46a4cb ;  /* 0x3c46a4cb000b7882 */ /* 0x000fcc0000000000 */
[----:B------:R-:W-:Y:S02]  /*28d0*/  DFMA R34, R38, R36, R34 ;  /* 0x000000242622722b */ /* 0x000fe40000000022 */
[----:B------:R-:W-:Y:S01]  /*28e0*/  DFMA R36, R26, R26, -R32 ;  /* 0x0000001a1a24722b */ /* 0x000fe20000000820 */
[----:B------:R-:W-:Y:S01]  /*28f0*/  IADD3 R39, PT, PT, R31, 0x100000, RZ ;  /* 0x001000001f277810 */ /* 0x000fe20007ffe0ff */
[----:B------:R-:W-:-:S06]  /*2900*/  IMAD.MOV.U32 R38, RZ, RZ, R30 ;  /* 0x000000ffff267224 */ /* 0x000fcc00078e001e */
[----:B------:R-:W-:Y:S02]  /*2910*/  DFMA R36, R26, R38, R36 ;  /* 0x000000261a24722b */ /* 0x000fe40000000024 */
[----:B------:R-:W-:Y:S01]  /*2920*/  DADD R38, R34, -UR10 ;  /* 0x8000000a22267e29 */ /* 0x000fe20008000000 */
[----:B------:R-:W-:Y:S01]  /*2930*/  UMOV UR10, 0x80000000 ;  /* 0x80000000000a7882 */ /* 0x000fe20000000000 */
[----:B------:R-:W-:Y:S01]  /*2940*/  DFMA R34, R26, R32, -R40 ;  /* 0x000000201a22722b */ /* 0x000fe20000000828 */
[----:B------:R-:W-:-:S07]  /*2950*/  UMOV UR11, 0x43300000 ;  /* 0x43300000000b7882 */ /* 0x000fce0000000000 */
[----:B------:R-:W-:Y:S02]  /*2960*/  DFMA R34, R30, R32, R34 ;  /* 0x000000201e22722b */ /* 0x000fe40000000022 */
[----:B------:R-:W-:-:S06]  /*2970*/  DADD R32, R28, R38 ;  /* 0x000000001c207229 */ /* 0x000fcc0000000026 */
[----:B------:R-:W-:Y:S02]  /*2980*/  DFMA R34, R26, R36, R34 ;  /* 0x000000241a22722b */ /* 0x000fe40000000022 */
[----:B------:R-:W-:Y:S02]  /*2990*/  DADD R36, R28, -R32 ;  /* 0x000000001c247229 */ /* 0x000fe40000000820 */
[----:B------:R-:W-:-:S06]  /*29a0*/  DMUL R28, R32, R40 ;  /* 0x00000028201c7228 */ /* 0x000fcc0000000000 */
[----:B------:R-:W-:Y:S02]  /*29b0*/  DADD R38, R38, R36 ;  /* 0x0000000026267229 */ /* 0x000fe40000000024 */
[----:B------:R-:W-:-:S08]  /*29c0*/  DFMA R36, R32, R40, -R28 ;  /* 0x000000282024722b */ /* 0x000fd0000000081c */
[----:B------:R-:W-:-:S08]  /*29d0*/  DFMA R34, R32, R34, R36 ;  /* 0x000000222022722b */ /* 0x000fd00000000024 */
[----:B------:R-:W-:-:S08]  /*29e0*/  DFMA R38, R38, R40, R34 ;  /* 0x000000282626722b */ /* 0x000fd00000000022 */
[----:B------:R-:W-:-:S08]  /*29f0*/  DADD R34, R28, R38 ;  /* 0x000000001c227229 */ /* 0x000fd00000000026 */
[--C-:B------:R-:W-:Y:S02]  /*2a00*/  DADD R32, R26, R34.reuse ;  /* 0x000000001a207229 */ /* 0x100fe40000000022 */
[----:B------:R-:W-:-:S06]  /*2a10*/  DADD R28, R28, -R34 ;  /* 0x000000001c1c7229 */ /* 0x000fcc0000000822 */
[----:B------:R-:W-:Y:S02]  /*2a20*/  DADD R26, R26, -R32 ;  /* 0x000000001a1a7229 */ /* 0x000fe40000000820 */
[----:B------:R-:W-:-:S06]  /*2a30*/  DADD R28, R38, R28 ;  /* 0x00000000261c7229 */ /* 0x000fcc000000001c */
[----:B------:R-:W-:-:S08]  /*2a40*/  DADD R26, R34, R26 ;  /* 0x00000000221a7229 */ /* 0x000fd0000000001a */
[----:B------:R-:W-:-:S08]  /*2a50*/  DADD R26, R28, R26 ;  /* 0x000000001c1a7229 */ /* 0x000fd0000000001a */
[----:B------:R-:W-:Y:S02]  /*2a60*/  DADD R30, R30, R26 ;  /* 0x000000001e1e7229 */ /* 0x000fe4000000001a */
[----:B------:R-:W-:Y:S01]  /*2a70*/  DADD R26, R24, -UR10 ;  /* 0x8000000a181a7e29 */ /* 0x000fe20008000000 */
[----:B------:R-:W-:Y:S01]  /*2a80*/  UMOV UR10, 0xfefa39ef ;  /* 0xfefa39ef000a7882 */ /* 0x000fe20000000000 */
[----:B------:R-:W-:-:S04]  /*2a90*/  UMOV UR11, 0x3fe62e42 ;  /* 0x3fe62e42000b7882 */ /* 0x000fc80000000000 */
[----:B------:R-:W-:-:S08]  /*2aa0*/  DADD R28, R32, R30 ;  /* 0x00000000201c7229 */ /* 0x000fd0000000001e */
[--C-:B------:R-:W-:Y:S02]  /*2ab0*/  DFMA R24, R26, UR10, R28.reuse ;  /* 0x0000000a1a187c2b */ /* 0x100fe4000800001c */
[----:B------:R-:W-:-:S06]  /*2ac0*/  DADD R34, R32, -R28 ;  /* 0x0000000020227229 */ /* 0x000fcc000000081c */
[----:B------:R-:W-:Y:S02]  /*2ad0*/  DFMA R32, R26, -UR10, R24 ;  /* 0x8000000a1a207c2b */ /* 0x000fe40008000018 */
[----:B------:R-:W-:-:S06]  /*2ae0*/  DADD R34, R30, R34 ;  /* 0x000000001e227229 */ /* 0x000fcc0000000022 */
[----:B------:R-:W-:Y:S01]  /*2af0*/  DADD R32, -R28, R32 ;  /* 0x000000001c207229 */ /* 0x000fe20000000120 */
[----:B------:R-:W-:Y:S01]  /*2b00*/  IMAD.MOV.U32 R29, RZ, RZ, R5 ;  /* 0x000000ffff1d7224 */ /* 0x000fe200078e0005 */
[----:B------:R-:W-:-:S03]  /*2b10*/  MOV R28, R4 ;  /* 0x00000004001c7202 */ /* 0x000fc60000000f00 */
[C---:B------:R-:W-:Y:S01]  /*2b20*/  IMAD.SHL.U32 R4, R29.reuse, 0x2, RZ ;  /* 0x000000021d047824 */ /* 0x040fe200078e00ff */
[----:B------:R-:W-:Y:S02]  /*2b30*/  LOP3.LUT R5, R29, 0xff0fffff, RZ, 0xc0, !PT ;  /* 0xff0fffff1d057812 */ /* 0x000fe400078ec0ff */
[----:B------:R-:W-:Y:S02]  /*2b40*/  DADD R32, R34, -R32 ;  /* 0x0000000022207229 */ /* 0x000fe40000000820 */
[----:B------:R-:W-:Y:S01]  /*2b50*/  ISETP.GT.U32.AND P0, PT, R4, -0x2000001, PT ;  /* 0xfdffffff0400780c */ /* 0x000fe20003f04070 */
[----:B------:R-:W-:-:S03]  /*2b60*/  IMAD.MOV.U32 R4, RZ, RZ, R28 ;  /* 0x000000ffff047224 */ /* 0x000fc600078e001c */
[----:B------:R-:W-:Y:S02]  /*2b70*/  SEL R5, R5, R29, P0 ;  /* 0x0000001d05057207 */ /* 0x000fe40000000000 */
[----:B------:R-:W-:-:S08]  /*2b80*/  DFMA R26, R26, UR12, R32 ;  /* 0x0000000c1a1a7c2b */ /* 0x000fd00008000020 */
[----:B------:R-:W-:-:S08]  /*2b90*/  DADD R30, R24, R26 ;  /* 0x00000000181e7229 */ /* 0x000fd0000000001a */
[----:B------:R-:W-:Y:S02]  /*2ba0*/  DADD R24, R24, -R30 ;  /* 0x0000000018187229 */ /* 0x000fe4000000081e */
[----:B------:R-:W-:-:S06]  /*2bb0*/  DMUL R28, R30, R4 ;  /* 0x000000041e1c7228 */ /* 0x000fcc0000000000 */
[----:B------:R-:W-:Y:S02]  /*2bc0*/  DADD R24, R26, R24 ;  /* 0x000000001a187229 */ /* 0x000fe40000000018 */
[----:B------:R-:W-:Y:S01]  /*2bd0*/  DFMA R30, R30, R4, -R28 ;  /* 0x000000041e1e722b */ /* 0x000fe2000000081c */
[----:B------:R-:W-:Y:S01]  /*2be0*/  IMAD.MOV.U32 R26, RZ, RZ, 0x652b82fe ;  /* 0x652b82feff1a7424 */ /* 0x000fe200078e00ff */
[----:B------:R-:W-:-:S06]  /*2bf0*/  MOV R27, 0x3ff71547 ;  /* 0x3ff71547001b7802 */ /* 0x000fcc0000000f00 */
[----:B------:R-:W-:-:S08]  /*2c00*/  DFMA R24, R24, R4, R30 ;  /* 0x000000041818722b */ /* 0x000fd0000000001e */
[----:B------:R-:W-:-:S08]  /*2c10*/  DADD R30, R28, R24 ;  /* 0x000000001c1e7229 */ /* 0x000fd00000000018 */
[----:B------:R-:W-:Y:S02]  /*2c20*/  DFMA R26, R30, R26, 6.75539944105574400000e+15 ;  /* 0x433800001e1a742b */ /* 0x000fe4000000001a */
[----:B------:R-:W-:Y:S01]  /*2c30*/  FSETP.GEU.AND P0, PT, |R31|, 4.1917929649353027344, PT ;  /* 0x4086232b1f00780b */ /* 0x000fe20003f0e200 */
[----:B------:R-:W-:-:S05]  /*2c40*/  DADD R28, R28, -R30 ;  /* 0x000000001c1c7229 */ /* 0x000fca000000081e */
[----:B------:R-:W-:-:S03]  /*2c50*/  DADD R4, R26, -6.75539944105574400000e+15 ;  /* 0xc33800001a047429 */ /* 0x000fc60000000000 */
[----:B------:R-:W-:-:S05]  /*2c60*/  DADD R24, R24, R28 ;  /* 0x0000000018187229 */ /* 0x000fca000000001c */
[----:B------:R-:W-:Y:S01]  /*2c70*/  DFMA R32, R4, -UR10, R30 ;  /* 0x8000000a04207c2b */ /* 0x000fe2000800001e */
[----:B------:R-:W-:Y:S01]  /*2c80*/  UMOV UR10, 0x3b39803f ;  /* 0x3b39803f000a7882 */ /* 0x000fe20000000000 */
[----:B------:R-:W-:-:S06]  /*2c90*/  UMOV UR11, 0x3c7abc9e ;  /* 0x3c7abc9e000b7882 */ /* 0x000fcc0000000000 */
[----:B------:R-:W-:Y:S01]  /*2ca0*/  DFMA R32, R4, -UR10, R32 ;  /* 0x8000000a04207c2b */ /* 0x000fe20008000020 */
[----:B------:R-:W-:Y:S01]  /*2cb0*/  UMOV UR10, 0x69ce2bdf ;  /* 0x69ce2bdf000a7882 */ /* 0x000fe20000000000 */
[----:B------:R-:W-:Y:S01]  /*2cc0*/  IMAD.MOV.U32 R4, RZ, RZ, -0x35dec16 ;  /* 0xfca213eaff047424 */ /* 0x000fe200078e00ff */
[----:B------:R-:W-:Y:S01]  /*2cd0*/  UMOV UR11, 0x3e5ade15 ;  /* 0x3e5ade15000b7882 */ /* 0x000fe20000000000 */
[----:B------:R-:W-:-:S06]  /*2ce0*/  IMAD.MOV.U32 R5, RZ, RZ, 0x3e928af3 ;  /* 0x3e928af3ff057424 */ /* 0x000fcc00078e00ff */
[----:B------:R-:W-:Y:S01]  /*2cf0*/  DFMA R4, R32, UR10, R4 ;  /* 0x0000000a20047c2b */ /* 0x000fe20008000004 */
[----:B------:R-:W-:Y:S01]  /*2d00*/  UMOV UR10, 0x62401315 ;  /* 0x62401315000a7882 */ /* 0x000fe20000000000 */
[----:B------:R-:W-:-:S06]  /*2d10*/  UMOV UR11, 0x3ec71dee ;  /* 0x3ec71dee000b7882 */ /* 0x000fcc0000000000 */
[----:B------:R-:W-:Y:S01]  /*2d20*/  DFMA R4, R32, R4, UR10 ;  /* 0x0000000a20047e2b */ /* 0x000fe20008000004 */
        /* <DEDUP_REMOVED lines=20> */
[----:B------:R-:W-:-:S08]  /*2e70*/  DFMA R4, R32, R4, UR10 ;  /* 0x0000000a20047e2b */ /* 0x000fd00008000004 */
[----:B------:R-:W-:-:S08]  /*2e80*/  DFMA R4, R32, R4, 1 ;  /* 0x3ff000002004742b */ /* 0x000fd00000000004 */
[----:B------:R-:W-:-:S10]  /*2e90*/  DFMA R4, R32, R4, 1 ;  /* 0x3ff000002004742b */ /* 0x000fd40000000004 */
[----:B------:R-:W-:Y:S02]  /*2ea0*/  IMAD R29, R26, 0x100000, R5 ;  /* 0x001000001a1d7824 */ /* 0x000fe400078e0205 */
[----:B------:R-:W-:Y:S01]  /*2eb0*/  IMAD.MOV.U32 R28, RZ, RZ, R4 ;  /* 0x000000ffff1c7224 */ /* 0x000fe200078e0004 */
[----:B------:R-:W-:Y:S06]  /*2ec0*/  @!P0 BRA `(.L_x_45) ;  /* 0x0000000000308947 */ /* 0x000fec0003800000 */
[----:B------:R-:W-:Y:S01]  /*2ed0*/  FSETP.GEU.AND P2, PT, |R31|, 4.2275390625, PT ;  /* 0x408748001f00780b */ /* 0x000fe20003f4e200 */
[C---:B------:R-:W-:Y:S02]  /*2ee0*/  DADD R28, R30.reuse, +INF ;  /* 0x7ff000001e1c7429 */ /* 0x040fe40000000000 */
[----:B------:R-:W-:-:S08]  /*2ef0*/  DSETP.GEU.AND P0, PT, R30, RZ, PT ;  /* 0x000000ff1e00722a */ /* 0x000fd00003f0e000 */
[----:B------:R-:W-:Y:S02]  /*2f00*/  FSEL R28, R28, RZ, P0 ;  /* 0x000000ff1c1c7208 */ /* 0x000fe40000000000 */
[----:B------:R-:W-:Y:S02]  /*2f10*/  @!P2 LEA.HI R7, R26, R26, RZ, 0x1 ;  /* 0x0000001a1a07a211 */ /* 0x000fe400078f08ff */
[----:B------:R-:W-:Y:S02]  /*2f20*/  FSEL R29, R29, RZ, P0 ;  /* 0x000000ff1d1d7208 */ /* 0x000fe40000000000 */
[----:B------:R-:W-:-:S04]  /*2f30*/  @!P2 SHF.R.S32.HI R7, RZ, 0x1, R7 ;  /* 0x00000001ff07a819 */ /* 0x000fc80000011407 */
[----:B------:R-:W-:Y:S01]  /*2f40*/  @!P2 IADD3 R26, PT, PT, R26, -R7, RZ ;  /* 0x800000071a1aa210 */ /* 0x000fe20007ffe0ff */
[----:B------:R-:W-:-:S03]  /*2f50*/  @!P2 IMAD R5, R7, 0x100000, R5 ;  /* 0x001000000705a824 */ /* 0x000fc600078e0205 */
[----:B------:R-:W-:Y:S01]  /*2f60*/  @!P2 LEA R27, R26, 0x3ff00000, 0x14 ;  /* 0x3ff000001a1ba811 */ /* 0x000fe200078ea0ff */
[----:B------:R-:W-:-:S06]  /*2f70*/  @!P2 IMAD.MOV.U32 R26, RZ, RZ, RZ ;  /* 0x000000ffff1aa224 */ /* 0x000fcc00078e00ff */
[----:B------:R-:W-:-:S11]  /*2f80*/  @!P2 DMUL R28, R4, R26 ;  /* 0x0000001a041ca228 */ /* 0x000fd60000000000 */
.L_x_45:
[----:B------:R-:W-:Y:S01]  /*2f90*/  DFMA R24, R24, R28, R28 ;  /* 0x0000001c1818722b */ /* 0x000fe2000000001c */
[----:B------:R-:W-:Y:S01]  /*2fa0*/  IMAD.MOV.U32 R45, RZ, RZ, 0x0 ;  /* 0x00000000ff2d7424 */ /* 0x000fe200078e00ff */
[----:B------:R-:W-:-:S08]  /*2fb0*/  DSETP.NEU.AND P0, PT, |R28|, +INF , PT ;  /* 0x7ff000001c00742a */ /* 0x000fd00003f0d200 */
[----:B------:R-:W-:Y:S02]  /*2fc0*/  FSEL R4, R28, R24, !P0 ;  /* 0x000000181c047208 */ /* 0x000fe40004000000 */
[----:B------:R-:W-:Y:S01]  /*2fd0*/  FSEL R5, R29, R25, !P0 ;  /* 0x000000191d057208 */ /* 0x000fe20004000000 */
[----:B------:R-:W-:Y:S06]  /*2fe0*/  RET.REL.NODEC R44 `(_Z18updateInputWeightsPdS_S_S_jjjjj17TrainingAlgorithmS_S_S_S_) ;  /* 0xffffffd02c047950 */ /* 0x000fec0003c3ffff */
.L_x_46:
[----:B------:R-:W-:-:S00]  /*2ff0*/  BRA `(.L_x_46) ;  /* 0xfffffffc00fc7947 */ /* 0x000fc0000383ffff */
[----:B------:R-:W-:-:S00]  /*3000*/  NOP ;  /* 0x0000000000007918 */ /* 0x000fc00000000000 */
[----:B------:R-:W-:-:S00]  /*3010*/  NOP ;  /* 0x0000000000007918 */ /* 0x000fc00000000000 */
[----:B------:R-:W-:-:S00]  /*3020*/  NOP ;  /* 0x0000000000007918 */ /* 0x000fc00000000000 */
[----:B------:R-:W-:-:S00]  /*3030*/  NOP ;  /* 0x0000000000007918 */ /* 0x000fc00000000000 */
[----:B------:R-:W-:-:S00]  /*3040*/  NOP ;  /* 0x0000000000007918 */ /* 0x000fc00000000000 */
[----:B------:R-:W-:-:S00]  /*3050*/  NOP ;  /* 0x0000000000007918 */ /* 0x000fc00000000000 */
[----:B------:R-:W-:-:S00]  /*3060*/  NOP ;  /* 0x0000000000007918 */ /* 0x000fc00000000000 */
[----:B------:R-:W-:-:S00]  /*3070*/  NOP ;  /* 0x0000000000007918 */ /* 0x000fc00000000000 */
.L_x_71:


//--------------------- .text._Z21calculateHiddensDeltaPdS_S_jjjjj --------------------------
	.section	.text._Z21calculateHiddensDeltaPdS_S_jjjjj,"ax",@progbits
	.align	128
        .global         _Z21calculateHiddensDeltaPdS_S_jjjjj
        .type           _Z21calculateHiddensDeltaPdS_S_jjjjj,@function
        .size           _Z21calculateHiddensDeltaPdS_S_jjjjj,(.L_x_74 - _Z21calculateHiddensDeltaPdS_S_jjjjj)
        .other          _Z21calculateHiddensDeltaPdS_S_jjjjj,@"STO_CUDA_ENTRY STV_DEFAULT"
_Z21calculateHiddensDeltaPdS_S_jjjjj:
.text._Z21calculateHiddensDeltaPdS_S_jjjjj:
[----:B------:R-:W-:Y:S08]  /*0000*/  LDC R1, c[0x0][0x37c] ;  /* 0x0000df00ff017b82 */ /* 0x000ff00000000800 */
[----:B------:R-:W0:Y:S01]  /*0010*/  LDC.64 R4, c[0x0][0x398] ;  /* 0x0000e600ff047b82 */ /* 0x000e220000000a00 */
[----:B------:R-:W1:Y:S01]  /*0020*/  S2R R2, SR_TID.X ;  /* 0x0000000000027919 */ /* 0x000e620000002100 */
[----:B------:R-:W2:Y:S01]  /*0030*/  LDCU.64 UR4, c[0x0][0x358] ;  /* 0x00006b00ff0477ac */ /* 0x000ea20008000a00 */
[----:B------:R-:W-:-:S05]  /*0040*/  CS2R R12, SRZ ;  /* 0x00000000000c7805 */ /* 0x000fca000001ff00 */
[----:B------:R-:W0:Y:S08]  /*0050*/  LDC.64 R6, c[0x0][0x3a0] ;  /* 0x0000e800ff067b82 */ /* 0x000e300000000a00 */
[----:B------:R-:W3:Y:S01]  /*0060*/  LDC R0, c[0x0][0x3a8] ;  /* 0x0000ea00ff007b82 */ /* 0x000ee20000000800 */
[C---:B0-----:R-:W-:Y:S02]  /*0070*/  ISETP.NE.AND P0, PT, R4.reuse, R7, PT ;  /* 0x000000070400720c */ /* 0x041fe40003f05270 */
[----:B------:R-:W-:-:S02]  /*0080*/  IADD3 R7, PT, PT, R4, -0x1, RZ ;  /* 0xffffffff04077810 */ /* 0x000fc40007ffe0ff */
[----:B---3--:R-:W-:-:S03]  /*0090*/  SEL R3, R6, R0, !P0 ;  /* 0x0000000006037207 */ /* 0x008fc60004000000 */
[----:B------:R-:W-:Y:S01]  /*00a0*/  IMAD R4, R7, R0, R7 ;  /* 0x0000000007047224 */ /* 0x000fe200078e0207 */
[----:B------:R-:W-:-:S04]  /*00b0*/  ISETP.NE.AND P0, PT, R3, RZ, PT ;  /* 0x000000ff0300720c */ /* 0x000fc80003f05270 */
[----:B------:R-:W-:-:S09]  /*00c0*/  IADD3.X R9, PT, PT, R4, R5, RZ, PT, !PT ;  /* 0x0000000504097210 */ /* 0x000fd20003ffe4ff */
[----:B-12---:R-:W-:Y:S05]  /*00d0*/  @!P0 BRA `(.L_x_47) ;  /* 0x0000000c00ec8947 */ /* 0x006fea0003800000 */
[C---:B------:R-:W-:Y:S01]  /*00e0*/  ISETP.GE.U32.AND P1, PT, R3.reuse, 0x10, PT ;  /* 0x000000100300780c */ /* 0x040fe20003f26070 */
[C---:B------:R-:W-:Y:S01]  /*00f0*/  IMAD R6, R3.reuse, R2, RZ ;  /* 0x0000000203067224 */ /* 0x040fe200078e02ff */
[----:B------:R-:W-:Y:S01]  /*0100*/  LOP3.LUT R8, R3, 0xf, RZ, 0xc0, !PT ;  /* 0x0000000f03087812 */ /* 0x000fe200078ec0ff */
[----:B------:R-:W-:Y:S01]  /*0110*/  HFMA2 R7, -RZ, RZ, 0, 0 ;  /* 0x00000000ff077431 */ /* 0x000fe200000001ff */
[----:B------:R-:W-:Y:S01]  /*0120*/  CS2R R12, SRZ ;  /* 0x00000000000c7805 */ /* 0x000fe2000001ff00 */
[----:B------:R-:W-:Y:S01]  /*0130*/  IMAD R24, R9, R0, R6 ;  /* 0x0000000009187224 */ /* 0x000fe200078e0206 */
[----:B------:R-:W-:-:S07]  /*0140*/  ISETP.NE.AND P0, PT, R8, RZ, PT ;  /* 0x000000ff0800720c */ /* 0x000fce0003f05270 */
[----:B------:R-:W-:Y:S06]  /*0150*/  @!P1 BRA `(.L_x_48) ;  /* 0x0000000400ec9947 */ /* 0x000fec0003800000 */
[----:B------:R-:W-:Y:S01]  /*0160*/  IADD3 R23, PT, PT, R4, R0, R5 ;  /* 0x0000000004177210 */ /* 0x000fe20007ffe005 */
[----:B------:R-:W-:Y:S01]  /*0170*/  VIADD R21, R24, 0x7 ;  /* 0x0000000718157836 */ /* 0x000fe20000000000 */
[----:B------:R-:W-:Y:S02]  /*0180*/  LOP3.LUT R7, R3, 0xfffffff0, RZ, 0xc0, !PT ;  /* 0xfffffff003077812 */ /* 0x000fe400078ec0ff */
[----:B------:R-:W-:Y:S02]  /*0190*/  CS2R R12, SRZ ;  /* 0x00000000000c7805 */ /* 0x000fe4000001ff00 */
[----:B------:R-:W-:Y:S02]  /*01a0*/  IADD3 R23, PT, PT, R23, 0x8, RZ ;  /* 0x0000000817177810 */ /* 0x000fe40007ffe0ff */
[----:B------:R-:W-:-:S07]  /*01b0*/  IADD3 R20, PT, PT, -R7, RZ, RZ ;  /* 0x000000ff07147210 */ /* 0x000fce0007ffe1ff */
.L_x_49:
[----:B------:R-:W0:Y:S01]  /*01c0*/  LDC.64 R14, c[0x0][0x388] ;  /* 0x0000e200ff0e7b82 */ /* 0x000e220000000a00 */
[----:B------:R-:W-:Y:S01]  /*01d0*/  IADD3 R17, PT, PT, R21, -0x7, RZ ;  /* 0xfffffff915117810 */ /* 0x000fe20007ffe0ff */
[----:B------:R-:W-:-:S06]  /*01e0*/  VIADD R19, R23, 0xfffffffa ;  /* 0xfffffffa17137836 */ /* 0x000fcc0000000000 */
[----:B------:R-:W1:Y:S01]  /*01f0*/  LDC.64 R10, c[0x0][0x390] ;  /* 0x0000e400ff0a7b82 */ /* 0x000e620000000a00 */
[----:B0-----:R-:W-:-:S06]  /*0200*/  IMAD.WIDE.U32 R16, R17, 0x8, R14 ;  /* 0x0000000811107825 */ /* 0x001fcc00078e000e */
[----:B------:R-:W2:Y:S01]  /*0210*/  LDG.E.64 R16, desc[UR4][R16.64] ;  /* 0x0000000410107981 */ /* 0x000ea2000c1e1b00 */
[----:B-1----:R-:W-:-:S06]  /*0220*/  IMAD.WIDE.U32 R18, R19, 0x8, R10 ;  /* 0x0000000813127825 */ /* 0x002fcc00078e000a */
[----:B------:R-:W2:Y:S01]  /*0230*/  LDG.E.64 R18, desc[UR4][R18.64] ;  /* 0x0000000412127981 */ /* 0x000ea2000c1e1b00 */
[----:B------:R-:W-:Y:S02]  /*0240*/  IADD3 R29, PT, PT, R21, -0x6, RZ ;  /* 0xfffffffa151d7810 */ /* 0x000fe40007ffe0ff */
[----:B------:R-:W-:-:S03]  /*0250*/  IADD3 R27, PT, PT, R23, -0x5, RZ ;  /* 0xfffffffb171b7810 */ /* 0x000fc60007ffe0ff */
[----:B------:R-:W-:-:S04]  /*0260*/  IMAD.WIDE.U32 R28, R29, 0x8, R14 ;  /* 0x000000081d1c7825 */ /* 0x000fc800078e000e */
[----:B------:R-:W-:Y:S01]  /*0270*/  IMAD.WIDE.U32 R26, R27, 0x8, R10 ;  /* 0x000000081b1a7825 */ /* 0x000fe200078e000a */
[----:B--2---:R-:W-:Y:S01]  /*0280*/  DFMA R18, R16, R18, R12 ;  /* 0x000000121012722b */ /* 0x004fe2000000000c */
[----:B------:R-:W2:Y:S04]  /*0290*/  LDG.E.64 R12, desc[UR4][R28.64] ;  /* 0x000000041c0c7981 */ /* 0x000ea8000c1e1b00 */
[----:B------:R-:W2:Y:S01]  /*02a0*/  LDG.E.64 R16, desc[UR4][R26.64] ;  /* 0x000000041a107981 */ /* 0x000ea2000c1e1b00 */
[----:B------:R-:W-:Y:S01]  /*02b0*/  IADD3 R25, PT, PT, R21, -0x5, RZ ;  /* 0xfffffffb15197810 */ /* 0x000fe20007ffe0ff */
[----:B------:R-:W-:Y:S01]  /*02c0*/  VIADD R22, R23, 0xfffffffc ;  /* 0xfffffffc17167836 */ /* 0x000fe20000000000 */
[----:B--2---:R-:W-:-:S03]  /*02d0*/  DFMA R16, R12, R16, R18 ;  /* 0x000000100c10722b */ /* 0x004fc60000000012 */
[----:B------:R-:W-:-:S04]  /*02e0*/  IMAD.WIDE.U32 R12, R25, 0x8, R14 ;  /* 0x00000008190c7825 */ /* 0x000fc800078e000e */
[----:B------:R-:W-:Y:S02]  /*02f0*/  IMAD.WIDE.U32 R18, R22, 0x8, R10 ;  /* 0x0000000816127825 */ /* 0x000fe400078e000a */
[----:B------:R-:W2:Y:S04]  /*0300*/  LDG.E.64 R12, desc[UR4][R12.64] ;  /* 0x000000040c0c7981 */ /* 0x000ea8000c1e1b00 */
[----:B------:R-:W2:Y:S01]  /*0310*/  LDG.E.64 R18, desc[UR4][R18.64] ;  /* 0x0000000412127981 */ /* 0x000ea2000c1e1b00 */
[----:B------:R-:W-:Y:S02]  /*0320*/  IADD3 R25, PT, PT, R21, -0x4, RZ ;  /* 0xfffffffc15197810 */ /* 0x000fe40007ffe0ff */
[----:B------:R-:W-:-:S03]  /*0330*/  IADD3 R22, PT, PT, R23, -0x3, RZ ;  /* 0xfffffffd17167810 */ /* 0x000fc60007ffe0ff */
[----:B------:R-:W-:-:S04]  /*0340*/  IMAD.WIDE.U32 R28, R25, 0x8, R14 ;  /* 0x00000008191c7825 */ /* 0x000fc800078e000e */
[----:B------:R-:W-:Y:S01]  /*0350*/  IMAD.WIDE.U32 R26, R22, 0x8, R10 ;  /* 0x00000008161a7825 */ /* 0x000fe200078e000a */
[----:B--2---:R-:W-:Y:S01]  /*0360*/  DFMA R18, R12, R18, R16 ;  /* 0x000000120c12722b */ /* 0x004fe20000000010 */
[----:B------:R0:W2:Y:S04]  /*0370*/  LDG.E.64 R12, desc[UR4][R28.64] ;  /* 0x000000041c0c7981 */ /* 0x0000a8000c1e1b00 */
[----:B------:R-:W2:Y:S01]  /*0380*/  LDG.E.64 R16, desc[UR4][R26.64] ;  /* 0x000000041a107981 */ /* 0x000ea2000c1e1b00 */
[----:B------:R-:W-:Y:S01]  /*0390*/  IADD3 R25, PT, PT, R21, -0x3, RZ ;  /* 0xfffffffd15197810 */ /* 0x000fe20007ffe0ff */
[----:B------:R-:W-:-:S04]  /*03a0*/  VIADD R22, R23, 0xfffffffe ;  /* 0xfffffffe17167836 */ /* 0x000fc80000000000 */
[----:B0-----:R-:W-:Y:S01]  /*03b0*/  IMAD.WIDE.U32 R28, R22, 0x8, R10 ;  /* 0x00000008161c7825 */ /* 0x001fe200078e000a */
[----:B--2---:R-:W-:-:S03]  /*03c0*/  DFMA R16, R12, R16, R18 ;  /* 0x000000100c10722b */ /* 0x004fc60000000012 */
[----:B------:R-:W-:Y:S01]  /*03d0*/  IMAD.WIDE.U32 R12, R25, 0x8, R14 ;  /* 0x00000008190c7825 */ /* 0x000fe200078e000e */
[----:B------:R-:W2:Y:S05]  /*03e0*/  LDG.E.64 R18, desc[UR4][R28.64] ;  /* 0x000000041c127981 */ /* 0x000eaa000c1e1b00 */
[----:B------:R-:W2:Y:S01]  /*03f0*/  LDG.E.64 R12, desc[UR4][R12.64] ;  /* 0x000000040c0c7981 */ /* 0x000ea2000c1e1b00 */
[----:B------:R-:W-:Y:S02]  /*0400*/  IADD3 R22, PT, PT, R23, -0x1, RZ ;  /* 0xffffffff17167810 */ /* 0x000fe40007ffe0ff */
[----:B------:R-:W-:-:S05]  /*0410*/  IADD3 R25, PT, PT, R21, -0x2, RZ ;  /* 0xfffffffe15197810 */ /* 0x000fca0007ffe0ff */
[----:B------:R-:W-:Y:S01]  /*0420*/  IMAD.WIDE.U32 R26, R25, 0x8, R14 ;  /* 0x00000008191a7825 */ /* 0x000fe200078e000e */
[----:B--2---:R-:W-:-:S03]  /*0430*/  DFMA R18, R12, R18, R16 ;  /* 0x000000120c12722b */ /* 0x004fc60000000010 */
[----:B------:R-:W-:Y:S01]  /*0440*/  IMAD.WIDE.U32 R16, R22, 0x8, R10 ;  /* 0x0000000816107825 */ /* 0x000fe200078e000a */
[----:B------:R-:W2:Y:S05]  /*0450*/  LDG.E.64 R12, desc[UR4][R26.64] ;  /* 0x000000041a0c7981 */ /* 0x000eaa000c1e1b00 */
[----:B------:R-:W2:Y:S01]  /*0460*/  LDG.E.64 R16, desc[UR4][R16.64] ;  /* 0x0000000410107981 */ /* 0x000ea2000c1e1b00 */
[----:B------:R-:W-:Y:S01]  /*0470*/  IADD3 R25, PT, PT, R21, -0x1, RZ ;  /* 0xffffffff15197810 */ /* 0x000fe20007ffe0ff */
[----:B--2---:R-:W-:-:S04]  /*0480*/  DFMA R16, R12, R16, R18 ;  /* 0x000000100c10722b */ /* 0x004fc80000000012 */
[----:B------:R-:W-:-:S04]  /*0490*/  IMAD.WIDE.U32 R12, R25, 0x8, R14 ;  /* 0x00000008190c7825 */ /* 0x000fc800078e000e */
[C---:B------:R-:W-:Y:S02]  /*04a0*/  IMAD.WIDE.U32 R18, R23.reuse, 0x8, R10 ;  /* 0x0000000817127825 */ /* 0x040fe400078e000a */
[----:B------:R-:W2:Y:S04]  /*04b0*/  LDG.E.64 R12, desc[UR4][R12.64] ;  /* 0x000000040c0c7981 */ /* 0x000ea8000c1e1b00 */
[----:B------:R-:W2:Y:S01]  /*04c0*/  LDG.E.64 R18, desc[UR4][R18.64] ;  /* 0x0000000412127981 */ /* 0x000ea2000c1e1b00 */
[----:B------:R-:W-:Y:S02]  /*04d0*/  VIADD R25, R23, 0x1 ;  /* 0x0000000117197836 */ /* 0x000fe40000000000 */
[----:B------:R-:W-:-:S04]  /*04e0*/  IMAD.WIDE.U32 R28, R21, 0x8, R14 ;  /* 0x00000008151c7825 */ /* 0x000fc800078e000e */
[----:B------:R-:W-:Y:S01]  /*04f0*/  IMAD.WIDE.U32 R26, R25, 0x8, R10 ;  /* 0x00000008191a7825 */ /* 0x000fe200078e000a */
[----:B--2---:R-:W-:Y:S01]  /*0500*/  DFMA R18, R12, R18, R16 ;  /* 0x000000120c12722b */ /* 0x004fe20000000010 */
[----:B------:R-:W2:Y:S04]  /*0510*/  LDG.E.64 R12, desc[UR4][R28.64] ;  /* 0x000000041c0c7981 */ /* 0x000ea8000c1e1b00 */
[----:B------:R-:W2:Y:S01]  /*0520*/  LDG.E.64 R16, desc[UR4][R26.64] ;  /* 0x000000041a107981 */ /* 0x000ea2000c1e1b00 */
[----:B------:R-:W-:Y:S02]  /*0530*/  IADD3 R25, PT, PT, R21, 0x1, RZ ;  /* 0x0000000115197810 */ /* 0x000fe40007ffe0ff */
[----:B------:R-:W-:Y:S01]  /*0540*/  IADD3 R22, PT, PT, R23, 0x2, RZ ;  /* 0x0000000217167810 */ /* 0x000fe20007ffe0ff */
[----:B--2---:R-:W-:-:S02]  /*0550*/  DFMA R16, R12, R16, R18 ;  /* 0x000000100c10722b */ /* 0x004fc40000000012 */
[----:B------:R-:W-:-:S04]  /*0560*/  IMAD.WIDE.U32 R12, R25, 0x8, R14 ;  /* 0x00000008190c7825 */ /* 0x000fc800078e000e */
[----:B------:R-:W-:Y:S02]  /*0570*/  IMAD.WIDE.U32 R18, R22, 0x8, R10 ;  /* 0x0000000816127825 */ /* 0x000fe400078e000a */
[----:B------:R-:W2:Y:S04]  /*0580*/  LDG.E.64 R12, desc[UR4][R12.64] ;  /* 0x000000040c0c7981 */ /* 0x000ea8000c1e1b00 */
[----:B------:R-:W2:Y:S01]  /*0590*/  LDG.E.64 R18, desc[UR4][R18.64] ;  /* 0x0000000412127981 */ /* 0x000ea2000c1e1b00 */
[----:B------:R-:W-:Y:S02]  /*05a0*/  IADD3 R25, PT, PT, R21, 0x2, RZ ;  /* 0x0000000215197810 */ /* 0x000fe40007ffe0ff */
[----:B------:R-:W-:-:S03]  /*05b0*/  IADD3 R22, PT, PT, R23, 0x3, RZ ;  /* 0x0000000317167810 */ /* 0x000fc60007ffe0ff */
[----:B------:R-:W-:-:S04]  /*05c0*/  IMAD.WIDE.U32 R28, R25, 0x8, R14 ;  /* 0x00000008191c7825 */ /* 0x000fc800078e000e */
[----:B------:R-:W-:Y:S01]  /*05d0*/  IMAD.WIDE.U32 R26, R22, 0x8, R10 ;  /* 0x00000008161a7825 */ /* 0x000fe200078e000a */
[----:B--2---:R-:W-:Y:S01]  /*05e0*/  DFMA R18, R12, R18, R16 ;  /* 0x000000120c12722b */ /* 0x004fe20000000010 */
[----:B------:R-:W2:Y:S04]  /*05f0*/  LDG.E.64 R12, desc[UR4][R28.64] ;  /* 0x000000041c0c7981 */ /* 0x000ea8000c1e1b00 */
[----:B------:R-:W2:Y:S01]  /*0600*/  LDG.E.64 R16, desc[UR4][R26.64] ;  /* 0x000000041a107981 */ /* 0x000ea2000c1e1b00 */
[----:B------:R-:W-:Y:S01]  /*0610*/  IADD3 R22, PT, PT, R23, 0x4, RZ ;  /* 0x0000000417167810 */ /* 0x000fe20007ffe0ff */
[----:B------:R-:W-:Y:S01]  /*0620*/  VIADD R25, R21, 0x3 ;  /* 0x0000000315197836 */ /* 0x000fe20000000000 */
[----:B--2---:R-:W-:-:S03]  /*0630*/  DFMA R16, R12, R16, R18 ;  /* 0x000000100c10722b */ /* 0x004fc60000000012 */
        /* <DEDUP_REMOVED lines=28> */
[----:B------:R-:W-:Y:S01]  /*0800*/  IMAD.WIDE.U32 R16, R25, 0x8, R14 ;  /* 0x0000000819107825 */ /* 0x000fe200078e000e */
[----:B------:R-:W-:-:S03]  /*0810*/  IADD3 R25, PT, PT, R23, 0x9, RZ ;  /* 0x0000000917197810 */ /* 0x000fc60007ffe0ff */
[--C-:B------:R-:W-:Y:S02]  /*0820*/  IMAD.WIDE.U32 R18, R22, 0x8, R10.reuse ;  /* 0x0000000816127825 */ /* 0x100fe400078e000a */
[----:B------:R-:W2:Y:S02]  /*0830*/  LDG.E.64 R16, desc[UR4][R16.64] ;  /* 0x0000000410107981 */ /* 0x000ea4000c1e1b00 */
[----:B------:R-:W-:Y:S02]  /*0840*/  VIADD R22, R21, 0x8 ;  /* 0x0000000815167836 */ /* 0x000fe40000000000 */
[----:B------:R-:W2:Y:S01]  /*0850*/  LDG.E.64 R18, desc[UR4][R18.64] ;  /* 0x0000000412127981 */ /* 0x000ea2000c1e1b00 */
[----:B------:R-:W-:-:S04]  /*0860*/  IMAD.WIDE.U32 R10, R25, 0x8, R10 ;  /* 0x00000008190a7825 */ /* 0x000fc800078e000a */
[----:B------:R-:W-:Y:S02]  /*0870*/  IMAD.WIDE.U32 R14, R22, 0x8, R14 ;  /* 0x00000008160e7825 */ /* 0x000fe400078e000e */
[----:B------:R-:W3:Y:S04]  /*0880*/  LDG.E.64 R10, desc[UR4][R10.64] ;  /* 0x000000040a0a7981 */ /* 0x000ee8000c1e1b00 */
[----:B------:R-:W3:Y:S01]  /*0890*/  LDG.E.64 R14, desc[UR4][R14.64] ;  /* 0x000000040e0e7981 */ /* 0x000ee2000c1e1b00 */
[----:B------:R-:W-:-:S04]  /*08a0*/  IADD3 R20, PT, PT, R20, 0x10, RZ ;  /* 0x0000001014147810 */ /* 0x000fc80007ffe0ff */
[----:B------:R-:W-:Y:S02]  /*08b0*/  ISETP.NE.AND P1, PT, R20, RZ, PT ;  /* 0x000000ff1400720c */ /* 0x000fe40003f25270 */
[----:B------:R-:W-:Y:S02]  /*08c0*/  IADD3 R21, PT, PT, R21, 0x10, RZ ;  /* 0x0000001015157810 */ /* 0x000fe40007ffe0ff */
[----:B------:R-:W-:Y:S01]  /*08d0*/  IADD3 R23, PT, PT, R23, 0x10, RZ ;  /* 0x0000001017177810 */ /* 0x000fe20007ffe0ff */
[----:B--2---:R-:W-:-:S08]  /*08e0*/  DFMA R12, R16, R18, R12 ;  /* 0x00000012100c722b */ /* 0x004fd0000000000c */
[----:B---3--:R-:W-:Y:S01]  /*08f0*/  DFMA R12, R14, R10, R12 ;  /* 0x0000000a0e0c722b */ /* 0x008fe2000000000c */
[----:B------:R-:W-:Y:S10]  /*0900*/  @P1 BRA `(.L_x_49) ;  /* 0xfffffff8002c1947 */ /* 0x000ff4000383ffff */
.L_x_48:
[----:B------:R-:W-:Y:S05]  /*0910*/  @!P0 BRA `(.L_x_47) ;  /* 0x0000000400dc8947 */ /* 0x000fea0003800000 */
[----:B------:R-:W-:Y:S01]  /*0920*/  ISETP.GE.U32.AND P0, PT, R8, 0x8, PT ;  /* 0x000000080800780c */ /* 0x000fe20003f06070 */
[----:B------:R-:W-:Y:S01]  /*0930*/  IMAD.X R8, R9, 0x1, R0, PT ;  /* 0x0000000109087824 */ /* 0x000fe200038e0600 */
[----:B------:R-:W-:-:S04]  /*0940*/  LOP3.LUT R25, R3, 0x7, RZ, 0xc0, !PT ;  /* 0x0000000703197812 */ /* 0x000fc800078ec0ff */
[----:B------:R-:W-:-:S07]  /*0950*/  ISETP.NE.AND P1, PT, R25, RZ, PT ;  /* 0x000000ff1900720c */ /* 0x000fce0003f25270 */
[----:B------:R-:W-:Y:S06]  /*0960*/  @!P0 BRA `(.L_x_50) ;  /* 0x0000000000ec8947 */ /* 0x000fec0003800000 */
[----:B------:R-:W0:Y:S01]  /*0970*/  LDC.64 R10, c[0x0][0x388] ;  /* 0x0000e200ff0a7b82 */ /* 0x000e220000000a00 */
[----:B------:R-:W-:Y:S02]  /*0980*/  IADD3 R19, PT, PT, R24, R7, RZ ;  /* 0x0000000718137210 */ /* 0x000fe40007ffe0ff */
[----:B------:R-:W-:-:S05]  /*0990*/  IADD3 R27, PT, PT, R7, R8, RZ ;  /* 0x00000008071b7210 */ /* 0x000fca0007ffe0ff */
[----:B------:R-:W1:Y:S01]  /*09a0*/  LDC.64 R20, c[0x0][0x390] ;  /* 0x0000e400ff147b82 */ /* 0x000e620000000a00 */
[----:B0-----:R-:W-:-:S06]  /*09b0*/  IMAD.WIDE.U32 R16, R19, 0x8, R10 ;  /* 0x0000000813107825 */ /* 0x001fcc00078e000a */
[----:B------:R-:W2:Y:S01]  /*09c0*/  LDG.E.64 R16, desc[UR4][R16.64] ;  /* 0x0000000410107981 */ /* 0x000ea2000c1e1b00 */
[----:B-1----:R-:W-:-:S06]  /*09d0*/  IMAD.WIDE.U32 R14, R27, 0x8, R20 ;  /* 0x000000081b0e7825 */ /* 0x002fcc00078e0014 */
[----:B------:R-:W2:Y:S01]  /*09e0*/  LDG.E.64 R14, desc[UR4][R14.64] ;  /* 0x000000040e0e7981 */ /* 0x000ea2000c1e1b00 */
[----:B------:R-:W-:Y:S02]  /*09f0*/  IADD3 R29, PT, PT, R19, 0x1, RZ ;  /* 0x00000001131d7810 */ /* 0x000fe40007ffe0ff */
[----:B------:R-:W-:-:S03]  /*0a00*/  IADD3 R23, PT, PT, R27, 0x1, RZ ;  /* 0x000000011b177810 */ /* 0x000fc60007ffe0ff */
[----:B------:R-:W-:-:S04]  /*0a10*/  IMAD.WIDE.U32 R28, R29, 0x8, R10 ;  /* 0x000000081d1c7825 */ /* 0x000fc800078e000a */
[----:B------:R-:W-:Y:S01]  /*0a20*/  IMAD.WIDE.U32 R22, R23, 0x8, R20 ;  /* 0x0000000817167825 */ /* 0x000fe200078e0014 */
[----:B--2---:R-:W-:Y:S01]  /*0a30*/  DFMA R14, R16, R14, R12 ;  /* 0x0000000e100e722b */ /* 0x004fe2000000000c */
[----:B------:R0:W2:Y:S04]  /*0a40*/  LDG.E.64 R12, desc[UR4][R28.64] ;  /* 0x000000041c0c7981 */ /* 0x0000a8000c1e1b00 */
[----:B------:R-:W2:Y:S01]  /*0a50*/  LDG.E.64 R16, desc[UR4][R22.64] ;  /* 0x0000000416107981 */ /* 0x000ea2000c1e1b00 */
[----:B------:R-:W-:Y:S01]  /*0a60*/  VIADD R18, R19, 0x2 ;  /* 0x0000000213127836 */ /* 0x000fe20000000000 */
[----:B------:R-:W-:-:S05]  /*0a70*/  IADD3 R26, PT, PT, R27, 0x2, RZ ;  /* 0x000000021b1a7810 */ /* 0x000fca0007ffe0ff */
[----:B0-----:R-:W-:Y:S01]  /*0a80*/  IMAD.WIDE.U32 R28, R26, 0x8, R20 ;  /* 0x000000081a1c7825 */ /* 0x001fe200078e0014 */
[----:B--2---:R-:W-:-:S03]  /*0a90*/  DFMA R16, R12, R16, R14 ;  /* 0x000000100c10722b */ /* 0x004fc6000000000e */
[----:B------:R-:W-:Y:S01]  /*0aa0*/  IMAD.WIDE.U32 R12, R18, 0x8, R10 ;  /* 0x00000008120c7825 */ /* 0x000fe200078e000a */
[----:B------:R-:W2:Y:S05]  /*0ab0*/  LDG.E.64 R14, desc[UR4][R28.64] ;  /* 0x000000041c0e7981 */ /* 0x000eaa000c1e1b00 */
[----:B------:R-:W2:Y:S01]  /*0ac0*/  LDG.E.64 R12, desc[UR4][R12.64] ;  /* 0x000000040c0c7981 */ /* 0x000ea2000c1e1b00 */
[----:B------:R-:W-:Y:S02]  /*0ad0*/  IADD3 R26, PT, PT, R27, 0x3, RZ ;  /* 0x000000031b1a7810 */ /* 0x000fe40007ffe0ff */
[----:B------:R-:W-:-:S05]  /*0ae0*/  IADD3 R18, PT, PT, R19, 0x3, RZ ;  /* 0x0000000313127810 */ /* 0x000fca0007ffe0ff */
[----:B------:R-:W-:Y:S01]  /*0af0*/  IMAD.WIDE.U32 R22, R18, 0x8, R10 ;  /* 0x0000000812167825 */ /* 0x000fe200078e000a */
[----:B--2---:R-:W-:-:S03]  /*0b00*/  DFMA R14, R12, R14, R16 ;  /* 0x0000000e0c0e722b */ /* 0x004fc60000000010 */
[----:B------:R-:W-:Y:S01]  /*0b10*/  IMAD.WIDE.U32 R16, R26, 0x8, R20 ;  /* 0x000000081a107825 */ /* 0x000fe200078e0014 */
[----:B------:R0:W2:Y:S05]  /*0b20*/  LDG.E.64 R12, desc[UR4][R22.64] ;  /* 0x00000004160c7981 */ /* 0x0000aa000c1e1b00 */
[----:B------:R-:W2:Y:S01]  /*0b30*/  LDG.E.64 R16, desc[UR4][R16.64] ;  /* 0x0000000410107981 */ /* 0x000ea2000c1e1b00 */
[----:B------:R-:W-:Y:S01]  /*0b40*/  IADD3 R18, PT, PT, R19, 0x4, RZ ;  /* 0x0000000413127810 */ /* 0x000fe20007ffe0ff */
[----:B------:R-:W-:-:S04]  /*0b50*/  VIADD R26, R27, 0x4 ;  /* 0x000000041b1a7836 */ /* 0x000fc80000000000 */
[----:B------:R-:W-:-:S04]  /*0b60*/  IMAD.WIDE.U32 R28, R18, 0x8, R10 ;  /* 0x00000008121c7825 */ /* 0x000fc800078e000a */
[----:B0-----:R-:W-:Y:S01]  /*0b70*/  IMAD.WIDE.U32 R22, R26, 0x8, R20 ;  /* 0x000000081a167825 */ /* 0x001fe200078e0014 */
[----:B--2---:R-:W-:Y:S01]  /*0b80*/  DFMA R16, R12, R16, R14 ;  /* 0x000000100c10722b */ /* 0x004fe2000000000e */
[----:B------:R0:W2:Y:S04]  /*0b90*/  LDG.E.64 R14, desc[UR4][R28.64] ;  /* 0x000000041c0e7981 */ /* 0x0000a8000c1e1b00 */
[----:B------:R1:W2:Y:S01]  /*0ba0*/  LDG.E.64 R12, desc[UR4][R22.64] ;  /* 0x00000004160c7981 */ /* 0x0002a2000c1e1b00 */
[C---:B------:R-:W-:Y:S02]  /*0bb0*/  IADD3 R18, PT, PT, R19.reuse, 0x5, RZ ;  /* 0x0000000513127810 */ /* 0x040fe40007ffe0ff */
[----:B------:R-:W-:Y:S01]  /*0bc0*/  IADD3 R26, PT, PT, R19, 0x7, RZ ;  /* 0x00000007131a7810 */ /* 0x000fe20007ffe0ff */
[----:B0-----:R-:W-:-:S04]  /*0bd0*/  VIADD R29, R27, 0x6 ;  /* 0x000000061b1d7836 */ /* 0x001fc80000000000 */
[----:B-1----:R-:W-:-:S06]  /*0be0*/  IMAD.WIDE.U32 R22, R29, 0x8, R20 ;  /* 0x000000081d167825 */ /* 0x002fcc00078e0014 */
[----:B------:R-:W3:Y:S01]  /*0bf0*/  LDG.E.64 R22, desc[UR4][R22.64] ;  /* 0x0000000416167981 */ /* 0x000ee2000c1e1b00 */
[----:B--2---:R-:W-:Y:S01]  /*0c00*/  DFMA R12, R14, R12, R16 ;  /* 0x0000000c0e0c722b */ /* 0x004fe20000000010 */
[----:B------:R-:W-:Y:S01]  /*0c10*/  IADD3 R15, PT, PT, R27, 0x5, RZ ;  /* 0x000000051b0f7810 */ /* 0x000fe20007ffe0ff */
[----:B------:R-:W-:Y:S01]  /*0c20*/  IMAD.WIDE.U32 R16, R18, 0x8, R10 ;  /* 0x0000000812107825 */ /* 0x000fe200078e000a */
[----:B------:R-:W-:-:S03]  /*0c30*/  IADD3 R14, PT, PT, R19, 0x6, RZ ;  /* 0x00000006130e7810 */ /* 0x000fc60007ffe0ff */
[----:B------:R-:W-:Y:S02]  /*0c40*/  IMAD.WIDE.U32 R18, R15, 0x8, R20 ;  /* 0x000000080f127825 */ /* 0x000fe400078e0014 */
[----:B------:R-:W2:Y:S02]  /*0c50*/  LDG.E.64 R16, desc[UR4][R16.64] ;  /* 0x0000000410107981 */ /* 0x000ea4000c1e1b00 */
[--C-:B------:R-:W-:Y:S02]  /*0c60*/  IMAD.WIDE.U32 R14, R14, 0x8, R10.reuse ;  /* 0x000000080e0e7825 */ /* 0x100fe400078e000a */
[----:B------:R-:W2:Y:S01]  /*0c70*/  LDG.E.64 R18, desc[UR4][R18.64] ;  /* 0x0000000412127981 */ /* 0x000ea2000c1e1b00 */
[----:B------:R-:W-:Y:S01]  /*0c80*/  IADD3 R27, PT, PT, R27, 0x7, RZ ;  /* 0x000000071b1b7810 */ /* 0x000fe20007ffe0ff */
[----:B------:R-:W-:Y:S02]  /*0c90*/  IMAD.WIDE.U32 R10, R26, 0x8, R10 ;  /* 0x000000081a0a7825 */ /* 0x000fe400078e000a */
[----:B------:R-:W3:Y:S02]  /*0ca0*/  LDG.E.64 R14, desc[UR4][R14.64] ;  /* 0x000000040e0e7981 */ /* 0x000ee4000c1e1b00 */
[----:B------:R-:W-:-:S02]  /*0cb0*/  IMAD.WIDE.U32 R20, R27, 0x8, R20 ;  /* 0x000000081b147825 */ /* 0x000fc400078e0014 */
[----:B------:R-:W4:Y:S04]  /*0cc0*/  LDG.E.64 R10, desc[UR4][R10.64] ;  /* 0x000000040a0a7981 */ /* 0x000f28000c1e1b00 */
[----:B------:R-:W4:Y:S01]  /*0cd0*/  LDG.E.64 R20, desc[UR4][R20.64] ;  /* 0x0000000414147981 */ /* 0x000f22000c1e1b00 */
[----:B------:R-:W-:Y:S01]  /*0ce0*/  IADD3 R7, PT, PT, R7, 0x8, RZ ;  /* 0x0000000807077810 */ /* 0x000fe20007ffe0ff */
[----:B--2---:R-:W-:-:S08]  /*0cf0*/  DFMA R12, R16, R18, R12 ;  /* 0x00000012100c722b */ /* 0x004fd0000000000c */
[----:B---3--:R-:W-:-:S08]  /*0d00*/  DFMA R12, R14, R22, R12 ;  /* 0x000000160e0c722b */ /* 0x008fd0000000000c */
[----:B----4-:R-:W-:-:S11]  /*0d10*/  DFMA R12, R10, R20, R12 ;  /* 0x000000140a0c722b */ /* 0x010fd6000000000c */
.L_x_50:
[----:B------:R-:W-:Y:S05]  /*0d20*/  @!P1 BRA `(.L_x_47) ;  /* 0x0000000000d89947 */ /* 0x000fea0003800000 */
[----:B------:R-:W-:Y:S02]  /*0d30*/  ISETP.GE.U32.AND P0, PT, R25, 0x4, PT ;  /* 0x000000041900780c */ /* 0x000fe40003f06070 */
        /* <DEDUP_REMOVED lines=9> */
[----:B-1----:R-:W-:-:S05]  /*0dd0*/  IMAD.WIDE.U32 R28, R27, 0x8, R10 ;  /* 0x000000081b1c7825 */ /* 0x002fca00078e000a */
[----:B------:R-:W2:Y:S01]  /*0de0*/  LDG.E.64 R20, desc[UR4][R28.64] ;  /* 0x000000041c147981 */ /* 0x000ea2000c1e1b00 */
[----:B------:R-:W-:Y:S01]  /*0df0*/  IADD3 R19, PT, PT, R27, 0x1, RZ ;  /* 0x000000011b137810 */ /* 0x000fe20007ffe0ff */
[----:B------:R-:W-:Y:S01]  /*0e00*/  VIADD R17, R25, 0x1 ;  /* 0x0000000119117836 */ /* 0x000fe20000000000 */
[----:B------:R-:W-:-:S03]  /*0e10*/  IADD3 R8, PT, PT, R27, 0x2, RZ ;  /* 0x000000021b087810 */ /* 0x000fc60007ffe0ff */
[----:B------:R-:W-:-:S04]  /*0e20*/  IMAD.WIDE.U32 R16, R17, 0x8, R14 ;  /* 0x0000000811107825 */ /* 0x000fc800078e000e */
[--C-:B------:R-:W-:Y:S02]  /*0e30*/  IMAD.WIDE.U32 R18, R19, 0x8, R10.reuse ;  /* 0x0000000813127825 */ /* 0x100fe400078e000a */
[----:B------:R-:W3:Y:S04]  /*0e40*/  LDG.E.64 R16, desc[UR4][R16.64] ;  /* 0x0000000410107981 */ /* 0x000ee8000c1e1b00 */
[----:B------:R-:W3:Y:S01]  /*0e50*/  LDG.E.64 R18, desc[UR4][R18.64] ;  /* 0x0000000412127981 */ /* 0x000ee2000c1e1b00 */
[----:B------:R-:W-:Y:S01]  /*0e60*/  VIADD R27, R27, 0x3 ;  /* 0x000000031b1b7836 */ /* 0x000fe20000000000 */
[----:B--2---:R-:W-:Y:S01]  /*0e70*/  DFMA R12, R22, R20, R12 ;  /* 0x00000014160c722b */ /* 0x004fe2000000000c */
[C---:B------:R-:W-:Y:S01]  /*0e80*/  IADD3 R21, PT, PT, R25.reuse, 0x2, RZ ;  /* 0x0000000219157810 */ /* 0x040fe20007ffe0ff */
[----:B------:R-:W-:Y:S01]  /*0e90*/  IMAD.WIDE.U32 R22, R8, 0x8, R10 ;  /* 0x0000000808167825 */ /* 0x000fe200078e000a */
[----:B------:R-:W-:-:S03]  /*0ea0*/  IADD3 R25, PT, PT, R25, 0x3, RZ ;  /* 0x0000000319197810 */ /* 0x000fc60007ffe0ff */
[--C-:B------:R-:W-:Y:S02]  /*0eb0*/  IMAD.WIDE.U32 R20, R21, 0x8, R14.reuse ;  /* 0x0000000815147825 */ /* 0x100fe400078e000e */
[----:B------:R-:W2:Y:S02]  /*0ec0*/  LDG.E.64 R22, desc[UR4][R22.64] ;  /* 0x0000000416167981 */ /* 0x000ea4000c1e1b00 */
[----:B------:R-:W-:Y:S02]  /*0ed0*/  IMAD.WIDE.U32 R14, R25, 0x8, R14 ;  /* 0x00000008190e7825 */ /* 0x000fe400078e000e */
[----:B------:R-:W2:Y:S02]  /*0ee0*/  LDG.E.64 R20, desc[UR4][R20.64] ;  /* 0x0000000414147981 */ /* 0x000ea4000c1e1b00 */
[----:B------:R-:W-:Y:S02]  /*0ef0*/  IMAD.WIDE.U32 R10, R27, 0x8, R10 ;  /* 0x000000081b0a7825 */ /* 0x000fe400078e000a */
[----:B------:R-:W4:Y:S04]  /*0f00*/  LDG.E.64 R14, desc[UR4][R14.64] ;  /* 0x000000040e0e7981 */ /* 0x000f28000c1e1b00 */
[----:B------:R-:W4:Y:S01]  /*0f10*/  LDG.E.64 R10, desc[UR4][R10.64] ;  /* 0x000000040a0a7981 */ /* 0x000f22000c1e1b00 */
[----:B---3--:R-:W-:Y:S01]  /*0f20*/  DFMA R12, R16, R18, R12 ;  /* 0x00000012100c722b */ /* 0x008fe2000000000c */
[----:B------:R-:W-:-:S07]  /*0f30*/  IADD3 R7, PT, PT, R7, 0x4, RZ ;  /* 0x0000000407077810 */ /* 0x000fce0007ffe0ff */
[----:B--2---:R-:W-:-:S08]  /*0f40*/  DFMA R12, R20, R22, R12 ;  /* 0x00000016140c722b */ /* 0x004fd0000000000c */
[----:B----4-:R-:W-:-:S11]  /*0f50*/  DFMA R12, R14, R10, R12 ;  /* 0x0000000a0e0c722b */ /* 0x010fd6000000000c */
.L_x_51:
[----:B------:R-:W-:Y:S05]  /*0f60*/  @!P1 BRA `(.L_x_47) ;  /* 0x0000000000489947 */ /* 0x000fea0003800000 */
[----:B------:R-:W0:Y:S01]  /*0f70*/  LDC.64 R10, c[0x0][0x390] ;  /* 0x0000e400ff0a7b82 */ /* 0x000e220000000a00 */
[----:B------:R-:W-:Y:S02]  /*0f80*/  IADD3 R6, PT, PT, R6, R7, RZ ;  /* 0x0000000706067210 */ /* 0x000fe40007ffe0ff */
[-C--:B------:R-:W-:Y:S02]  /*0f90*/  IADD3 R7, PT, PT, R7, R0.reuse, RZ ;  /* 0x0000000007077210 */ /* 0x080fe40007ffe0ff */
[----:B------:R-:W-:Y:S01]  /*0fa0*/  IADD3 R3, PT, PT, -R3, RZ, RZ ;  /* 0x000000ff03037210 */ /* 0x000fe20007ffe1ff */
[----:B------:R-:W-:Y:S01]  /*0fb0*/  IMAD R17, R9, R0, R6 ;  /* 0x0000000009117224 */ /* 0x000fe200078e0206 */
[----:B------:R-:W-:Y:S01]  /*0fc0*/  IADD3 R8, PT, PT, R4, R5, R7 ;  /* 0x0000000504087210 */ /* 0x000fe20007ffe007 */
[----:B------:R-:W1:Y:S06]  /*0fd0*/  LDC.64 R14, c[0x0][0x388] ;  /* 0x0000e200ff0e7b82 */ /* 0x000e6c0000000a00 */
.L_x_52:
[----:B------:R-:W-:Y:S02]  /*0fe0*/  VIADD R7, R8, 0x2 ;  /* 0x0000000208077836 */ /* 0x000fe40000000000 */
[----:B-1----:R-:W-:-:S04]  /*0ff0*/  IMAD.WIDE.U32 R4, R17, 0x8, R14 ;  /* 0x0000000811047825 */ /* 0x002fc800078e000e */
[----:B0-----:R-:W-:Y:S02]  /*1000*/  IMAD.WIDE.U32 R6, R7, 0x8, R10 ;  /* 0x0000000807067825 */ /* 0x001fe400078e000a */
[----:B------:R-:W2:Y:S04]  /*1010*/  LDG.E.64 R4, desc[UR4][R4.64] ;  /* 0x0000000404047981 */ /* 0x000ea8000c1e1b00 */
[----:B------:R-:W2:Y:S01]  /*1020*/  LDG.E.64 R6, desc[UR4][R6.64] ;  /* 0x0000000406067981 */ /* 0x000ea2000c1e1b00 */
[----:B------:R-:W-:Y:S02]  /*1030*/  IADD3 R3, PT, PT, R3, 0x1, RZ ;  /* 0x0000000103037810 */ /* 0x000fe40007ffe0ff */
[----:B------:R-:W-:Y:S02]  /*1040*/  IADD3 R8, PT, PT, R8, 0x1, RZ ;  /* 0x0000000108087810 */ /* 0x000fe40007ffe0ff */
[----:B------:R-:W-:-:S02]  /*1050*/  ISETP.NE.AND P0, PT, R3, RZ, PT ;  /* 0x000000ff0300720c */ /* 0x000fc40003f05270 */
[----:B------:R-:W-:Y:S01]  /*1060*/  IADD3 R17, PT, PT, R17, 0x1, RZ ;  /* 0x0000000111117810 */ /* 0x000fe20007ffe0ff */
[----:B--2---:R-:W-:-:S10]  /*1070*/  DFMA R12, R4, R6, R12 ;  /* 0x00000006040c722b */ /* 0x004fd4000000000c */
[----:B------:R-:W-:Y:S05]  /*1080*/  @P0 BRA `(.L_x_52) ;  /* 0xfffffffc00d40947 */ /* 0x000fea000383ffff */
.L_x_47:
[----:B------:R-:W0:Y:S01]  /*1090*/  LDC.64 R4, c[0x0][0x380] ;  /* 0x0000e000ff047b82 */ /* 0x000e220000000a00 */
[----:B------:R-:W-:-:S07]  /*10a0*/  IADD3 R9, PT, PT, R9, R2, RZ ;  /* 0x0000000209097210 */ /* 0x000fce0007ffe0ff */
[----:B------:R-:W1:Y:S01]  /*10b0*/  LDC.64 R6, c[0x0][0x390] ;  /* 0x0000e400ff067b82 */ /* 0x000e620000000a00 */
[----:B0-----:R-:W-:-:S06]  /*10c0*/  IMAD.WIDE.U32 R2, R9, 0x8, R4 ;  /* 0x0000000809027825 */ /* 0x001fcc00078e0004 */
[----:B------:R-:W2:Y:S01]  /*10d0*/  LDG.E.64 R2, desc[UR4][R2.64] ;  /* 0x0000000402027981 */ /* 0x000ea2000c1e1b00 */
[----:B-1----:R-:W-:Y:S01]  /*10e0*/  IMAD.WIDE.U32 R6, R9, 0x8, R6 ;  /* 0x0000000809067825 */ /* 0x002fe200078e0006 */
[----:B--2---:R-:W-:-:S08]  /*10f0*/  DADD R4, -R2, 1 ;  /* 0x3ff0000002047429 */ /* 0x004fd00000000100 */
[----:B------:R-:W-:-:S08]  /*1100*/  DMUL R4, R2, R4 ;  /* 0x0000000402047228 */ /* 0x000fd00000000000 */
[----:B------:R-:W-:-:S07]  /*1110*/  DMUL R4, R4, R12 ;  /* 0x0000000c04047228 */ /* 0x000fce0000000000 */
[----:B------:R-:W-:Y:S01]  /*1120*/  STG.E.64 desc[UR4][R6.64], R4 ;  /* 0x0000000406007986 */ /* 0x000fe2000c101b04 */
[----:B------:R-:W-:Y:S05]  /*1130*/  EXIT ;  /* 0x000000000000794d */ /* 0x000fea0003800000 */
.L_x_53:
        /* <DEDUP_REMOVED lines=12> */
.L_x_74:


//--------------------- .text._Z20calculateOutputDeltaPdS_S_j --------------------------
	.section	.text._Z20calculateOutputDeltaPdS_S_j,"ax",@progbits
	.align	128
        .global         _Z20calculateOutputDeltaPdS_S_j
        .type           _Z20calculateOutputDeltaPdS_S_j,@function
        .size           _Z20calculateOutputDeltaPdS_S_j,(.L_x_75 - _Z20calculateOutputDeltaPdS_S_j)
        .other          _Z20calculateOutputDeltaPdS_S_j,@"STO_CUDA_ENTRY STV_DEFAULT"
_Z20calculateOutputDeltaPdS_S_j:
.text._Z20calculateOutputDeltaPdS_S_j:
[----:B------:R-:W-:Y:S01]  /*0000*/  LDC R1, c[0x0][0x37c] ;  /* 0x0000df00ff017b82 */ /* 0x000fe20000000800 */
[----:B------:R-:W0:Y:S07]  /*0010*/  S2R R7, SR_TID.X ;  /* 0x0000000000077919 */ /* 0x000e2e0000002100 */
[----:B------:R-:W1:Y:S01]  /*0020*/  LDC.64 R4, c[0x0][0x380] ;  /* 0x0000e000ff047b82 */ /* 0x000e620000000a00 */
[----:B------:R-:W0:Y:S01]  /*0030*/  LDCU UR6, c[0x0][0x398] ;  /* 0x00007300ff0677ac */ /* 0x000e220008000800 */
[----:B------:R-:W2:Y:S06]  /*0040*/  LDCU.64 UR4, c[0x0][0x358] ;  /* 0x00006b00ff0477ac */ /* 0x000eac0008000a00 */
[----:B------:R-:W3:Y:S08]  /*0050*/  LDC.64 R2, c[0x0][0x390] ;  /* 0x0000e400ff027b82 */ /* 0x000ef00000000a00 */
[----:B------:R-:W4:Y:S01]  /*0060*/  LDC.64 R10, c[0x0][0x388] ;  /* 0x0000e200ff0a7b82 */ /* 0x000f220000000a00 */
[----:B0-----:R-:W-:-:S05]  /*0070*/  IADD3 R13, PT, PT, R7, UR6, RZ ;  /* 0x00000006070d7c10 */ /* 0x001fca000fffe0ff */
[----:B-1----:R-:W-:-:S04]  /*0080*/  IMAD.WIDE.U32 R4, R13, 0x8, R4 ;  /* 0x000000080d047825 */ /* 0x002fc800078e0004 */
[----:B---3--:R-:W-:Y:S02]  /*0090*/  IMAD.WIDE.U32 R2, R7, 0x8, R2 ;  /* 0x0000000807027825 */ /* 0x008fe400078e0002 */
[----:B--2---:R-:W2:Y:S04]  /*00a0*/  LDG.E.64 R4, desc[UR4][R4.64] ;  /* 0x0000000404047981 */ /* 0x004ea8000c1e1b00 */
[----:B------:R-:W3:Y:S01]  /*00b0*/  LDG.E.64 R2, desc[UR4][R2.64] ;  /* 0x0000000402027981 */ /* 0x000ee2000c1e1b00 */
[----:B--2---:R-:W-:Y:S02]  /*00c0*/  DADD R8, -R4, 1 ;  /* 0x3ff0000004087429 */ /* 0x004fe40000000100 */
[----:B---3--:R-:W-:-:S06]  /*00d0*/  DADD R6, R2, -R4 ;  /* 0x0000000002067229 */ /* 0x008fcc0000000804 */
[----:B------:R-:W-:-:S08]  /*00e0*/  DMUL R8, R4, R8 ;  /* 0x0000000804087228 */ /* 0x000fd00000000000 */
[----:B------:R-:W-:Y:S01]  /*00f0*/  DMUL R6, R6, R8 ;  /* 0x0000000806067228 */ /* 0x000fe20000000000 */
[----:B----4-:R-:W-:-:S06]  /*0100*/  IMAD.WIDE.U32 R8, R13, 0x8, R10 ;  /* 0x000000080d087825 */ /* 0x010fcc00078e000a */
[----:B------:R-:W-:Y:S01]  /*0110*/  STG.E.64 desc[UR4][R8.64], R6 ;  /* 0x0000000608007986 */ /* 0x000fe2000c101b04 */
[----:B------:R-:W-:Y:S05]  /*0120*/  EXIT ;  /* 0x000000000000794d */ /* 0x000fea0003800000 */
.L_x_54:
        /* <DEDUP_REMOVED lines=13> */
.L_x_75:


//--------------------- .text._Z13forwardKernelPdS_jjjjj --------------------------
	.section	.text._Z13forwardKernelPdS_jjjjj,"ax",@progbits
	.align	128
        .global         _Z13forwardKernelPdS_jjjjj
        .type           _Z13forwardKernelPdS_jjjjj,@function
        .size           _Z13forwardKernelPdS_jjjjj,(.L_x_72 - _Z13forwardKernelPdS_jjjjj)
        .other          _Z13forwardKernelPdS_jjjjj,@"STO_CUDA_ENTRY STV_DEFAULT"
_Z13forwardKernelPdS_jjjjj:
.text._Z13forwardKernelPdS_jjjjj:
[----:B------:R-:W0:Y:S01]  /*0000*/  LDC R1, c[0x0][0x37c] ;  /* 0x0000df00ff017b82 */ /* 0x000e220000000800 */
[----:B------:R-:W1:Y:S01]  /*0010*/  LDCU UR5, c[0x0][0x2f8] ;  /* 0x00005f00ff0577ac */ /* 0x000e620008000800 */
[----:B0-----:R-:W-:Y:S01]  /*0020*/  IADD3 R1, PT, PT, R1, -0x8, RZ ;  /* 0xfffffff801017810 */ /* 0x001fe20007ffe0ff */
[----:B------:R-:W0:Y:S01]  /*0030*/  S2R R6, SR_TID.X ;  /* 0x0000000000067919 */ /* 0x000e220000002100 */
[----:B------:R-:W-:Y:S01]  /*0040*/  CS2R R12, SRZ ;  /* 0x00000000000c7805 */ /* 0x000fe2000001ff00 */
[----:B------:R-:W2:Y:S01]  /*0050*/  LDCU.64 UR12, c[0x0][0x390] ;  /* 0x00007200ff0c77ac */ /* 0x000ea20008000a00 */
[----:B------:R-:W-:Y:S01]  /*0060*/  R2UR UR4, R1 ;  /* 0x00000000010472ca */ /* 0x000fe200000e0000 */
[----:B------:R-:W3:Y:S01]  /*0070*/  LDCU UR22, c[0x0][0x3a0] ;  /* 0x00007400ff1677ac */ /* 0x000ee20008000800 */
[----:B------:R-:W4:Y:S01]  /*0080*/  LDCU UR6, c[0x0][0x2fc] ;  /* 0x00005f80ff0677ac */ /* 0x000f220008000800 */
[----:B------:R-:W0:Y:S10]  /*0090*/  LDCU.64 UR20, c[0x0][0x358] ;  /* 0x00006b00ff1477ac */ /* 0x000e340008000a00 */
[----:B-1----:R-:W-:-:S02]  /*00a0*/  UIADD3 UR5, UP2, UPT, UR4, UR5, URZ ;  /* 0x0000000504057290 */ /* 0x002fc4000ff5e0ff */
[----:B--2---:R-:W-:Y:S02]  /*00b0*/  UIADD3 UR4, UPT, UPT, UR12, -0x1, URZ ;  /* 0xffffffff0c047890 */ /* 0x004fe4000fffe0ff */
[----:B------:R-:W-:Y:S02]  /*00c0*/  UIADD3 UR8, UPT, UPT, UR12, -0x2, URZ ;  /* 0xfffffffe0c087890 */ /* 0x000fe4000fffe0ff */
[----:B------:R-:W-:Y:S02]  /*00d0*/  UISETP.NE.AND UP1, UPT, UR12, 0x1, UPT ;  /* 0x000000010c00788c */ /* 0x000fe4000bf25270 */
[----:B---3--:R-:W-:Y:S02]  /*00e0*/  UIMAD UR7, UR22, UR13, UR22 ;  /* 0x0000000d160772a4 */ /* 0x008fe4000f8e0216 */
[----:B------:R-:W-:Y:S02]  /*00f0*/  UIMAD UR4, UR4, UR22, UR4 ;  /* 0x00000016040472a4 */ /* 0x000fe4000f8e0204 */
[----:B------:R-:W-:-:S02]  /*0100*/  UIMAD UR8, UR8, UR22, URZ ;  /* 0x00000016080872a4 */ /* 0x000fc4000f8e02ff */
[----:B------:R-:W-:Y:S02]  /*0110*/  USEL UR16, UR13, UR22, !UP1 ;  /* 0x000000160d107287 */ /* 0x000fe4000c800000 */
[----:B------:R-:W-:Y:S02]  /*0120*/  USEL UR9, UR7, URZ, UP1 ;  /* 0x000000ff07097287 */ /* 0x000fe40008800000 */
[----:B------:R-:W-:Y:S02]  /*0130*/  UIADD3 UR7, UPT, UPT, UR4, UR13, URZ ;  /* 0x0000000d04077290 */ /* 0x000fe4000fffe0ff */
[----:B------:R-:W-:Y:S02]  /*0140*/  UISETP.GT.U32.AND UP0, UPT, UR12, 0x1, UPT ;  /* 0x000000010c00788c */ /* 0x000fe4000bf04070 */
[----:B------:R-:W-:Y:S02]  /*0150*/  UIMAD UR4, UR8, UR22, UR8 ;  /* 0x00000016080472a4 */ /* 0x000fe4000f8e0208 */
[----:B------:R-:W-:-:S02]  /*0160*/  UIADD3 UR8, UPT, UPT, UR16, 0x1, URZ ;  /* 0x0000000110087890 */ /* 0x000fc4000fffe0ff */
[----:B------:R-:W-:Y:S02]  /*0170*/  USEL UR10, UR4, URZ, UP0 ;  /* 0x000000ff040a7287 */ /* 0x000fe40008000000 */
[----:B------:R-:W-:Y:S02]  /*0180*/  UISETP.NE.AND UP0, UPT, UR8, URZ, UPT ;  /* 0x000000ff0800728c */ /* 0x000fe4000bf05270 */
[----:B----4-:R-:W-:Y:S02]  /*0190*/  UIADD3.X UR6, UPT, UPT, URZ, UR6, URZ, UP2, !UPT ;  /* 0x00000006ff067290 */ /* 0x010fe400097fe4ff */
[----:B------:R-:W-:-:S05]  /*01a0*/  UIADD3 UR19, UPT, UPT, UR7, 0x1, URZ ;  /* 0x0000000107137890 */ /* 0x000fca000fffe0ff */
[----:B0-----:R-:W-:Y:S07]  /*01b0*/  BRA.U !UP0, `(.L_x_55) ;  /* 0x0000000908ec7547 */ /* 0x001fee000b800000 */
[----:B------:R-:W0:Y:S01]  /*01c0*/  LDCU UR4, c[0x0][0x39c] ;  /* 0x00007380ff0477ac */ /* 0x000e220008000800 */
[----:B------:R-:W-:Y:S01]  /*01d0*/  IMAD.U32 R23, RZ, RZ, UR9 ;  /* 0x00000009ff177e24 */ /* 0x000fe2000f8e00ff */
[----:B------:R-:W-:Y:S01]  /*01e0*/  CS2R R12, SRZ ;  /* 0x00000000000c7805 */ /* 0x000fe2000001ff00 */
[----:B------:R-:W-:Y:S02]  /*01f0*/  UISETP.GE.U32.AND UP2, UPT, UR16, 0x7, UPT ;  /* 0x000000071000788c */ /* 0x000fe4000bf46070 */
[----:B------:R-:W-:Y:S02]  /*0200*/  ULOP3.LUT UP0, UR11, UR8, 0x7, URZ, 0xc0, !UPT ;  /* 0x00000007080b7892 */ /* 0x000fe4000f80c0ff */
[----:B0-----:R-:W-:-:S04]  /*0210*/  UIADD3 UR4, UPT, UPT, UR4, 0x1, URZ ;  /* 0x0000000104047890 */ /* 0x001fc8000fffe0ff */
[----:B------:R-:W-:Y:S02]  /*0220*/  UISETP.NE.AND UP1, UPT, UR4, UR12, UPT ;  /* 0x0000000c0400728c */ /* 0x000fe4000bf25270 */
[----:B------:R-:W-:-:S04]  /*0230*/  ULOP3.LUT UR4, URZ, UR16, URZ, 0x33, !UPT ;  /* 0x00000010ff047292 */ /* 0x000fc8000f8e33ff */
[----:B------:R-:W-:-:S03]  /*0240*/  UIADD3 UR17, UPT, UPT, UR19, UR4, URZ ;  /* 0x0000000413117290 */ /* 0x000fc6000fffe0ff */
[----:B------:R-:W-:Y:S02]  /*0250*/  UMOV UR4, URZ ;  /* 0x000000ff00047c82 */ /* 0x000fe40008000000 */
[----:B------:R-:W0:Y:S01]  /*0260*/  @!UP1 LDCU UR22, c[0x0][0x398] ;  /* 0x00007300ff1697ac */ /* 0x000e220008000800 */
[----:B------:R-:W-:Y:S06]  /*0270*/  BRA.U !UP2, `(.L_x_56) ;  /* 0x000000050a5c7547 */ /* 0x000fec000b800000 */
[----:B------:R-:W-:Y:S01]  /*0280*/  UIADD3 UR7, UPT, UPT, UR7, 0x3, -UR16 ;  /* 0x0000000307077890 */ /* 0x000fe2000fffe810 */
[----:B------:R-:W-:Y:S01]  /*0290*/  IADD3 R29, PT, PT, R6, UR10, R23 ;  /* 0x0000000a061d7c10 */ /* 0x000fe2000fffe017 */
[----:B0-----:R-:W-:Y:S01]  /*02a0*/  IMAD.U32 R0, RZ, RZ, UR22 ;  /* 0x00000016ff007e24 */ /* 0x001fe2000f8e00ff */
[----:B------:R-:W-:Y:S01]  /*02b0*/  MOV R2, UR22 ;  /* 0x0000001600027c02 */ /* 0x000fe20008000f00 */
[----:B------:R-:W-:Y:S01]  /*02c0*/  IMAD.U32 R8, RZ, RZ, UR22 ;  /* 0x00000016ff087e24 */ /* 0x000fe2000f8e00ff */
[----:B------:R-:W-:Y:S01]  /*02d0*/  MOV R10, UR22 ;  /* 0x00000016000a7c02 */ /* 0x000fe20008000f00 */
[----:B------:R-:W-:Y:S01]  /*02e0*/  IMAD.U32 R14, RZ, RZ, UR22 ;  /* 0x00000016ff0e7e24 */ /* 0x000fe2000f8e00ff */
[----:B------:R-:W-:Y:S01]  /*02f0*/  MOV R4, UR22 ;  /* 0x0000001600047c02 */ /* 0x000fe20008000f00 */
[----:B------:R-:W-:Y:S01]  /*0300*/  ULOP3.LUT UR4, UR8, 0xfffffff8, URZ, 0xc0, !UPT ;  /* 0xfffffff808047892 */ /* 0x000fe2000f8ec0ff */
[----:B------:R-:W-:Y:S01]  /*0310*/  IMAD R3, R0, 0x3, R29 ;  /* 0x0000000300037824 */ /* 0x000fe200078e021d */
[----:B------:R-:W-:-:S02]  /*0320*/  CS2R R12, SRZ ;  /* 0x00000000000c7805 */ /* 0x000fc4000001ff00 */
[----:B------:R-:W-:Y:S01]  /*0330*/  LEA R4, R4, R29, 0x1 ;  /* 0x0000001d04047211 */ /* 0x000fe200078e08ff */
[--C-:B------:R-:W-:Y:S01]  /*0340*/  IMAD R2, R2, 0x4, R29.reuse ;  /* 0x0000000402027824 */ /* 0x100fe200078e021d */
[----:B------:R-:W-:Y:S01]  /*0350*/  IADD3 R5, PT, PT, R29, UR22, RZ ;  /* 0x000000161d057c10 */ /* 0x000fe2000fffe0ff */
[--C-:B------:R-:W-:Y:S01]  /*0360*/  IMAD R0, R8, 0x5, R29.reuse ;  /* 0x0000000508007824 */ /* 0x100fe200078e021d */
[----:B------:R-:W-:Y:S01]  /*0370*/  UIADD3 UR9, UPT, UPT, -UR4, URZ, URZ ;  /* 0x000000ff04097290 */ /* 0x000fe2000fffe1ff */
[--C-:B------:R-:W-:Y:S02]  /*0380*/  IMAD R7, R10, 0x6, R29.reuse ;  /* 0x000000060a077824 */ /* 0x100fe400078e021d */
[----:B------:R-:W-:Y:S02]  /*0390*/  IMAD R27, R14, 0x7, R29 ;  /* 0x000000070e1b7824 */ /* 0x000fe400078e021d */
[----:B------:R-:W-:-:S07]  /*03a0*/  IMAD.U32 R25, RZ, RZ, UR7 ;  /* 0x00000007ff197e24 */ /* 0x000fce000f8e00ff */
.L_x_57:
[----:B------:R-:W0:Y:S01]  /*03b0*/  LDC.64 R20, c[0x0][0x380] ;  /* 0x0000e000ff147b82 */ /* 0x000e220000000a00 */
[----:B------:R-:W-:-:S07]  /*03c0*/  IADD3 R11, PT, PT, R25, -0x3, RZ ;  /* 0xfffffffd190b7810 */ /* 0x000fce0007ffe0ff */
[----:B------:R-:W1:Y:S01]  /*03d0*/  LDC.64 R8, c[0x0][0x388] ;  /* 0x0000e200ff087b82 */ /* 0x000e620000000a00 */
[----:B0-----:R-:W-:-:S06]  /*03e0*/  IMAD.WIDE.U32 R10, R11, 0x8, R20 ;  /* 0x000000080b0a7825 */ /* 0x001fcc00078e0014 */
[----:B------:R-:W2:Y:S01]  /*03f0*/  LDG.E.64 R10, desc[UR20][R10.64] ;  /* 0x000000140a0a7981 */ /* 0x000ea2000c1e1b00 */
[----:B-1----:R-:W-:-:S06]  /*0400*/  IMAD.WIDE.U32 R16, R29, 0x8, R8 ;  /* 0x000000081d107825 */ /* 0x002fcc00078e0008 */
[----:B------:R-:W2:Y:S01]  /*0410*/  LDG.E.64 R16, desc[UR20][R16.64] ;  /* 0x0000001410107981 */ /* 0x000ea2000c1e1b00 */
[C---:B------:R-:W-:Y:S01]  /*0420*/  VIADD R15, R25.reuse, 0xfffffffe ;  /* 0xfffffffe190f7836 */ /* 0x040fe20000000000 */
[----:B------:R-:W-:-:S03]  /*0430*/  IADD3 R19, PT, PT, R25, -0x1, RZ ;  /* 0xffffffff19137810 */ /* 0x000fc60007ffe0ff */
[----:B------:R-:W-:-:S06]  /*0440*/  IMAD.WIDE.U32 R14, R15, 0x8, R20 ;  /* 0x000000080f0e7825 */ /* 0x000fcc00078e0014 */
[----:B------:R-:W3:Y:S01]  /*0450*/  LDG.E.64 R14, desc[UR20][R14.64] ;  /* 0x000000140e0e7981 */ /* 0x000ee2000c1e1b00 */
[----:B--2---:R-:W-:Y:S01]  /*0460*/  DFMA R16, R10, R16, R12 ;  /* 0x000000100a10722b */ /* 0x004fe2000000000c */
[----:B------:R-:W-:-:S04]  /*0470*/  IMAD.WIDE.U32 R12, R5, 0x8, R8 ;  /* 0x00000008050c7825 */ /* 0x000fc800078e0008 */
[----:B------:R-:W-:Y:S02]  /*0480*/  IMAD.WIDE.U32 R10, R19, 0x8, R20 ;  /* 0x00000008130a7825 */ /* 0x000fe400078e0014 */
[----:B------:R-:W3:Y:S02]  /*0490*/  LDG.E.64 R12, desc[UR20][R12.64] ;  /* 0x000000140c0c7981 */ /* 0x000ee4000c1e1b00 */
[----:B------:R-:W-:Y:S02]  /*04a0*/  IMAD.WIDE.U32 R18, R4, 0x8, R8 ;  /* 0x0000000804127825 */ /* 0x000fe400078e0008 */
[----:B------:R-:W2:Y:S04]  /*04b0*/  LDG.E.64 R10, desc[UR20][R10.64] ;  /* 0x000000140a0a7981 */ /* 0x000ea8000c1e1b00 */
[----:B------:R-:W2:Y:S01]  /*04c0*/  LDG.E.64 R18, desc[UR20][R18.64] ;  /* 0x0000001412127981 */ /* 0x000ea2000c1e1b00 */
[C---:B------:R-:W-:Y:S01]  /*04d0*/  VIADD R22, R25.reuse, 0x1 ;  /* 0x0000000119167836 */ /* 0x040fe20000000000 */
[----:B---3--:R-:W-:Y:S01]  /*04e0*/  DFMA R12, R14, R12, R16 ;  /* 0x0000000c0e0c722b */ /* 0x008fe20000000010 */
[----:B------:R-:W-:-:S07]  /*04f0*/  IMAD.WIDE.U32 R16, R25, 0x8, R20 ;  /* 0x0000000819107825 */ /* 0x000fce00078e0014 */
[----:B--2---:R-:W-:Y:S01]  /*0500*/  DFMA R18, R10, R18, R12 ;  /* 0x000000120a12722b */ /* 0x004fe2000000000c */
[----:B------:R-:W2:Y:S01]  /*0510*/  LDG.E.64 R16, desc[UR20][R16.64] ;  /* 0x0000001410107981 */ /* 0x000ea2000c1e1b00 */
[----:B------:R-:W-:-:S04]  /*0520*/  IMAD.WIDE.U32 R12, R3, 0x8, R8 ;  /* 0x00000008030c7825 */ /* 0x000fc800078e0008 */
[----:B------:R-:W-:Y:S02]  /*0530*/  IMAD.WIDE.U32 R14, R22, 0x8, R20 ;  /* 0x00000008160e7825 */ /* 0x000fe400078e0014 */
[----:B------:R-:W2:Y:S02]  /*0540*/  LDG.E.64 R12, desc[UR20][R12.64] ;  /* 0x000000140c0c7981 */ /* 0x000ea4000c1e1b00 */
[----:B------:R-:W-:Y:S02]  /*0550*/  IMAD.WIDE.U32 R10, R2, 0x8, R8 ;  /* 0x00000008020a7825 */ /* 0x000fe400078e0008 */
[----:B------:R-:W3:Y:S04]  /*0560*/  LDG.E.64 R14, desc[UR20][R14.64] ;  /* 0x000000140e0e7981 */ /* 0x000ee8000c1e1b00 */
[----:B------:R-:W3:Y:S01]  /*0570*/  LDG.E.64 R10, desc[UR20][R10.64] ;  /* 0x000000140a0a7981 */ /* 0x000ee2000c1e1b00 */
[C---:B------:R-:W-:Y:S01]  /*0580*/  IADD3 R22, PT, PT, R25.reuse, 0x4, RZ ;  /* 0x0000000419167810 */ /* 0x040fe20007ffe0ff */
[----:B--2---:R-:W-:Y:S01]  /*0590*/  DFMA R16, R16, R12, R18 ;  /* 0x0000000c1010722b */ /* 0x004fe20000000012 */
[C---:B------:R-:W-:Y:S01]  /*05a0*/  IADD3 R19, PT, PT, R25.reuse, 0x2, RZ ;  /* 0x0000000219137810 */ /* 0x040fe20007ffe0ff */
[----:B------:R-:W-:-:S04]  /*05b0*/  VIADD R18, R25, 0x3 ;  /* 0x0000000319127836 */ /* 0x000fc80000000000 */
[----:B------:R-:W-:Y:S02]  /*05c0*/  IMAD.WIDE.U32 R12, R19, 0x8, R20 ;  /* 0x00000008130c7825 */ /* 0x000fe400078e0014 */
[----:B---3--:R-:W-:Y:S02]  /*05d0*/  DFMA R10, R14, R10, R16 ;  /* 0x0000000a0e0a722b */ /* 0x008fe40000000010 */
[----:B------:R-:W-:Y:S02]  /*05e0*/  IMAD.WIDE.U32 R14, R0, 0x8, R8 ;  /* 0x00000008000e7825 */ /* 0x000fe400078e0008 */
[----:B------:R-:W2:Y:S02]  /*05f0*/  LDG.E.64 R12, desc[UR20][R12.64] ;  /* 0x000000140c0c7981 */ /* 0x000ea4000c1e1b00 */
[----:B------:R-:W-:Y:S02]  /*0600*/  IMAD.WIDE.U32 R16, R18, 0x8, R20 ;  /* 0x0000000812107825 */ /* 0x000fe400078e0014 */
[----:B------:R-:W2:Y:S02]  /*0610*/  LDG.E.64 R14, desc[UR20][R14.64] ;  /* 0x000000140e0e7981 */ /* 0x000ea4000c1e1b00 */
[----:B------:R-:W-:-:S02]  /*0620*/  IMAD.WIDE.U32 R18, R7, 0x8, R8 ;  /* 0x0000000807127825 */ /* 0x000fc400078e0008 */
[----:B------:R-:W3:Y:S02]  /*0630*/  LDG.E.64 R16, desc[UR20][R16.64] ;  /* 0x0000001410107981 */ /* 0x000ee4000c1e1b00 */
[----:B------:R-:W-:Y:S02]  /*0640*/  IMAD.WIDE.U32 R20, R22, 0x8, R20 ;  /* 0x0000000816147825 */ /* 0x000fe400078e0014 */
[----:B------:R-:W3:Y:S02]  /*0650*/  LDG.E.64 R18, desc[UR20][R18.64] ;  /* 0x0000001412127981 */ /* 0x000ee4000c1e1b00 */
[----:B------:R-:W-:Y:S02]  /*0660*/  IMAD.WIDE.U32 R8, R27, 0x8, R8 ;  /* 0x000000081b087825 */ /* 0x000fe400078e0008 */
[----:B------:R-:W4:Y:S04]  /*0670*/  LDG.E.64 R20, desc[UR20][R20.64] ;  /* 0x0000001414147981 */ /* 0x000f28000c1e1b00 */
[----:B------:R-:W4:Y:S01]  /*0680*/  LDG.E.64 R8, desc[UR20][R8.64] ;  /* 0x0000001408087981 */ /* 0x000f22000c1e1b00 */
[----:B------:R-:W-:-:S04]  /*0690*/  UIADD3 UR9, UPT, UPT, UR9, 0x8, URZ ;  /* 0x0000000809097890 */ /* 0x000fc8000fffe0ff */
[----:B------:R-:W-:Y:S01]  /*06a0*/  UISETP.NE.AND UP1, UPT, UR9, URZ, UPT ;  /* 0x000000ff0900728c */ /* 0x000fe2000bf25270 */
[----:B------:R-:W-:Y:S01]  /*06b0*/  IADD3 R25, PT, PT, R25, 0x8, RZ ;  /* 0x0000000819197810 */ /* 0x000fe20007ffe0ff */
[----:B--2---:R-:W-:Y:S01]  /*06c0*/  DFMA R10, R12, R14, R10 ;  /* 0x0000000e0c0a722b */ /* 0x004fe2000000000a */
[----:B------:R-:W-:Y:S02]  /*06d0*/  IMAD.U32 R12, RZ, RZ, UR22 ;  /* 0x00000016ff0c7e24 */ /* 0x000fe4000f8e00ff */
[----:B------:R-:W-:-:S05]  /*06e0*/  IMAD.U32 R13, RZ, RZ, UR22 ;  /* 0x00000016ff0d7e24 */ /* 0x000fca000f8e00ff */
[----:B---3--:R-:W-:Y:S01]  /*06f0*/  DFMA R10, R16, R18, R10 ;  /* 0x00000012100a722b */ /* 0x008fe2000000000a */
[C---:B------:R-:W-:Y:S01]  /*0700*/  LEA R5, R12.reuse, R5, 0x3 ;  /* 0x000000050c057211 */ /* 0x040fe200078e18ff */
[----:B------:R-:W-:Y:S01]  /*0710*/  IMAD R3, R12, 0x8, R3 ;  /* 0x000000080c037824 */ /* 0x000fe200078e0203 */
[----:B------:R-:W-:Y:S01]  /*0720*/  LEA R4, R13, R4, 0x3 ;  /* 0x000000040d047211 */ /* 0x000fe200078e18ff */
[----:B------:R-:W-:Y:S01]  /*0730*/  IMAD.U32 R17, RZ, RZ, UR22 ;  /* 0x00000016ff117e24 */ /* 0x000fe2000f8e00ff */
[----:B------:R-:W-:-:S03]  /*0740*/  MOV R14, UR22 ;  /* 0x00000016000e7c02 */ /* 0x000fc60008000f00 */
[----:B----4-:R-:W-:Y:S01]  /*0750*/  DFMA R12, R20, R8, R10 ;  /* 0x00000008140c722b */ /* 0x010fe2000000000a */
[----:B------:R-:W-:Y:S01]  /*0760*/  MOV R15, UR22 ;  /* 0x00000016000f7c02 */ /* 0x000fe20008000f00 */
[----:B------:R-:W-:Y:S01]  /*0770*/  IMAD.U32 R10, RZ, RZ, UR22 ;  /* 0x00000016ff0a7e24 */ /* 0x000fe2000f8e00ff */
[----:B------:R-:W-:Y:S01]  /*0780*/  MOV R8, UR22 ;  /* 0x0000001600087c02 */ /* 0x000fe20008000f00 */
[----:B------:R-:W-:Y:S01]  /*0790*/  IMAD R0, R17, 0x8, R0 ;  /* 0x0000000811007824 */ /* 0x000fe200078e0200 */
[----:B------:R-:W-:Y:S01]  /*07a0*/  LEA R2, R15, R2, 0x3 ;  /* 0x000000020f027211 */ /* 0x000fe200078e18ff */
[----:B------:R-:W-:Y:S01]  /*07b0*/  IMAD R29, R14, 0x8, R29 ;  /* 0x000000080e1d7824 */ /* 0x000fe200078e021d */
[----:B------:R-:W-:Y:S01]  /*07c0*/  LEA R27, R10, R27, 0x3 ;  /* 0x0000001b0a1b7211 */ /* 0x000fe200078e18ff */
[----:B------:R-:W-:Y:S01]  /*07d0*/  IMAD R7, R8, 0x8, R7 ;  /* 0x0000000808077824 */ /* 0x000fe200078e0207 */
[----:B------:R-:W-:Y:S06]  /*07e0*/  BRA.U UP1, `(.L_x_57) ;  /* 0xfffffff901f07547 */ /* 0x000fec000b83ffff */
.L_x_56:
[----:B------:R-:W-:Y:S01]  /*07f0*/  IADD3 R23, PT, PT, R23, UR10, R6 ;  /* 0x0000000a17177c10 */ /* 0x000fe2000fffe006 */
[----:B------:R-:W-:Y:S06]  /*0800*/  BRA.U !UP0, `(.L_x_55) ;  /* 0x0000000508587547 */ /* 0x000fec000b800000 */
[----:B------:R-:W-:Y:S02]  /*0810*/  UISETP.GE.U32.AND UP0, UPT, UR11, 0x4, UPT ;  /* 0x000000040b00788c */ /* 0x000fe4000bf06070 */
[----:B------:R-:W-:-:S07]  /*0820*/  ULOP3.LUT UP1, UR18, UR8, 0x3, URZ, 0xc0, !UPT ;  /* 0x0000000308127892 */ /* 0x000fce000f82c0ff */
[----:B------:R-:W-:Y:S05]  /*0830*/  BRA.U !UP0, `(.L_x_58) ;  /* 0x0000000108a47547 */ /* 0x000fea000b800000 */
[----:B------:R-:W1:Y:S01]  /*0840*/  LDCU.128 UR12, c[0x0][0x380] ;  /* 0x00007000ff0c77ac */ /* 0x000e620008000c00 */
[----:B------:R-:W-:Y:S01]  /*0850*/  IMAD.U32 R0, RZ, RZ, UR4 ;  /* 0x00000004ff007e24 */ /* 0x000fe2000f8e00ff */
[----:B------:R-:W-:-:S03]  /*0860*/  UIADD3 UR7, UPT, UPT, UR17, UR4, URZ ;  /* 0x0000000411077290 */ /* 0x000fc6000fffe0ff */
[----:B0-----:R-:W-:Y:S01]  /*0870*/  IMAD R3, R0, UR22, R23 ;  /* 0x0000001600037c24 */ /* 0x001fe2000f8e0217 */
[----:B------:R-:W-:Y:S02]  /*0880*/  UIADD3 UR8, UPT, UPT, UR7, 0x1, URZ ;  /* 0x0000000107087890 */ /* 0x000fe4000fffe0ff */
[----:B-1----:R-:W-:Y:S01]  /*0890*/  UIMAD.WIDE.U32 UR10, UR7, 0x8, UR12 ;  /* 0x00000008070a78a5 */ /* 0x002fe2000f8e000c */
[----:B------:R-:W-:Y:S01]  /*08a0*/  MOV R10, UR14 ;  /* 0x0000000e000a7c02 */ /* 0x000fe20008000f00 */
[----:B------:R-:W-:Y:S01]  /*08b0*/  IMAD.U32 R11, RZ, RZ, UR15 ;  /* 0x0000000fff0b7e24 */ /* 0x000fe2000f8e00ff */
[----:B------:R-:W-:-:S03]  /*08c0*/  UIMAD.WIDE.U32 UR8, UR8, 0x8, UR12 ;  /* 0x00000008080878a5 */ /* 0x000fc6000f8e000c */
[----:B------:R-:W-:Y:S01]  /*08d0*/  MOV R8, UR10 ;  /* 0x0000000a00087c02 */ /* 0x000fe20008000f00 */
[----:B------:R-:W-:Y:S01]  /*08e0*/  IMAD.U32 R9, RZ, RZ, UR11 ;  /* 0x0000000bff097e24 */ /* 0x000fe2000f8e00ff */
[----:B------:R-:W-:Y:S01]  /*08f0*/  UIADD3 UR10, UPT, UPT, UR7, 0x2, URZ ;  /* 0x00000002070a7890 */ /* 0x000fe2000fffe0ff */
[C---:B------:R-:W-:Y:S01]  /*0900*/  IMAD.WIDE.U32 R18, R3.reuse, 0x8, R10 ;  /* 0x0000000803127825 */ /* 0x040fe200078e000a */
[----:B------:R-:W-:-:S03]  /*0910*/  IADD3 R3, PT, PT, R3, UR22, RZ ;  /* 0x0000001603037c10 */ /* 0x000fc6000fffe0ff */
[----:B------:R-:W2:Y:S01]  /*0920*/  LDG.E.64 R8, desc[UR20][R8.64] ;  /* 0x0000001408087981 */ /* 0x000ea2000c1e1b00 */
[----:B------:R-:W-:Y:S01]  /*0930*/  IMAD.U32 R4, RZ, RZ, UR8 ;  /* 0x00000008ff047e24 */ /* 0x000fe2000f8e00ff */
[----:B------:R-:W-:Y:S02]  /*0940*/  MOV R5, UR9 ;  /* 0x0000000900057c02 */ /* 0x000fe40008000f00 */
[----:B------:R-:W2:Y:S01]  /*0950*/  LDG.E.64 R18, desc[UR20][R18.64] ;  /* 0x0000001412127981 */ /* 0x000ea2000c1e1b00 */
[C---:B------:R-:W-:Y:S01]  /*0960*/  IMAD.WIDE.U32 R16, R3.reuse, 0x8, R10 ;  /* 0x0000000803107825 */ /* 0x040fe200078e000a */
[----:B------:R-:W-:Y:S02]  /*0970*/  UIMAD.WIDE.U32 UR10, UR10, 0x8, UR12 ;  /* 0x000000080a0a78a5 */ /* 0x000fe4000f8e000c */
[----:B------:R-:W3:Y:S01]  /*0980*/  LDG.E.64 R4, desc[UR20][R4.64] ;  /* 0x0000001404047981 */ /* 0x000ee2000c1e1b00 */
[----:B------:R-:W-:Y:S01]  /*0990*/  VIADD R3, R3, UR22 ;  /* 0x0000001603037c36 */ /* 0x000fe20008000000 */
[----:B------:R-:W-:-:S02]  /*09a0*/  UIADD3 UR8, UPT, UPT, UR7, 0x3, URZ ;  /* 0x0000000307087890 */ /* 0x000fc4000fffe0ff */
[----:B------:R-:W3:Y:S01]  /*09b0*/  LDG.E.64 R16, desc[UR20][R16.64] ;  /* 0x0000001410107981 */ /* 0x000ee2000c1e1b00 */
[C-C-:B------:R-:W-:Y:S01]  /*09c0*/  IMAD.WIDE.U32 R14, R3.reuse, 0x8, R10.reuse ;  /* 0x00000008030e7825 */ /* 0x140fe200078e000a */
[----:B------:R-:W-:Y:S01]  /*09d0*/  MOV R24, UR10 ;  /* 0x0000000a00187c02 */ /* 0x000fe20008000f00 */
[----:B------:R-:W-:Y:S02]  /*09e0*/  UIMAD.WIDE.U32 UR8, UR8, 0x8, UR12 ;  /* 0x00000008080878a5 */ /* 0x000fe4000f8e000c */
[----:B------:R-:W-:Y:S01]  /*09f0*/  IMAD.U32 R25, RZ, RZ, UR11 ;  /* 0x0000000bff197e24 */ /* 0x000fe2000f8e00ff */
[----:B------:R-:W-:Y:S01]  /*0a00*/  IADD3 R21, PT, PT, R3, UR22, RZ ;  /* 0x0000001603157c10 */ /* 0x000fe2000fffe0ff */
[----:B------:R-:W4:Y:S04]  /*0a10*/  LDG.E.64 R14, desc[UR20][R14.64] ;  /* 0x000000140e0e7981 */ /* 0x000f28000c1e1b00 */
[----:B------:R-:W4:Y:S01]  /*0a20*/  LDG.E.64 R2, desc[UR20][R24.64] ;  /* 0x0000001418027981 */ /* 0x000f22000c1e1b00 */
[----:B------:R-:W-:Y:S01]  /*0a30*/  IMAD.WIDE.U32 R20, R21, 0x8, R10 ;  /* 0x0000000815147825 */ /* 0x000fe200078e000a */
[----:B------:R-:W-:-:S03]  /*0a40*/  MOV R27, UR9 ;  /* 0x00000009001b7c02 */ /* 0x000fc60008000f00 */
[----:B------:R-:W-:Y:S02]  /*0a50*/  IMAD.U32 R26, RZ, RZ, UR8 ;  /* 0x00000008ff1a7e24 */ /* 0x000fe4000f8e00ff */
[----:B------:R-:W5:Y:S04]  /*0a60*/  LDG.E.64 R20, desc[UR20][R20.64] ;  /* 0x0000001414147981 */ /* 0x000f68000c1e1b00 */
[----:B------:R-:W5:Y:S01]  /*0a70*/  LDG.E.64 R10, desc[UR20][R26.64] ;  /* 0x000000141a0a7981 */ /* 0x000f62000c1e1b00 */
[----:B------:R-:W-:Y:S01]  /*0a80*/  UIADD3 UR4, UPT, UPT, UR4, 0x4, URZ ;  /* 0x0000000404047890 */ /* 0x000fe2000fffe0ff */
[----:B--2---:R-:W-:-:S08]  /*0a90*/  DFMA R8, R8, R18, R12 ;  /* 0x000000120808722b */ /* 0x004fd0000000000c */
[----:B---3--:R-:W-:-:S08]  /*0aa0*/  DFMA R4, R4, R16, R8 ;  /* 0x000000100404722b */ /* 0x008fd00000000008 */
[----:B----4-:R-:W-:-:S08]  /*0ab0*/  DFMA R2, R2, R14, R4 ;  /* 0x0000000e0202722b */ /* 0x010fd00000000004 */
[----:B-----5:R-:W-:-:S11]  /*0ac0*/  DFMA R12, R10, R20, R2 ;  /* 0x000000140a0c722b */ /* 0x020fd60000000002 */
.L_x_58:
[----:B------:R-:W-:Y:S05]  /*0ad0*/  BRA.U !UP1, `(.L_x_55) ;  /* 0x0000000109a47547 */ /* 0x000fea000b800000 */
[----:B------:R-:W-:Y:S01]  /*0ae0*/  UISETP.NE.AND UP0, UPT, UR18, 0x1, UPT ;  /* 0x000000011200788c */ /* 0x000fe2000bf05270 */
[----:B------:R-:W-:Y:S01]  /*0af0*/  IMAD.U32 R0, RZ, RZ, UR4 ;  /* 0x00000004ff007e24 */ /* 0x000fe2000f8e00ff */
[----:B------:R-:W-:-:S04]  /*0b00*/  ULOP3.LUT UR16, UR16, 0x1, URZ, 0xc0, !UPT ;  /* 0x0000000110107892 */ /* 0x000fc8000f8ec0ff */
[----:B------:R-:W-:Y:S01]  /*0b10*/  UISETP.NE.U32.AND UP1, UPT, UR16, 0x1, UPT ;  /* 0x000000011000788c */ /* 0x000fe2000bf25070 */
[----:B------:R-:W-:-:S04]  /*0b20*/  PLOP3.LUT P0, PT, PT, PT, UP0, 0x80, 0x8 ;  /* 0x000000000008781c */ /* 0x000fc80003f0f008 */
[----:B------:R-:W1:Y:S01]  /*0b30*/  @UP0 LDCU.128 UR8, c[0x0][0x380] ;  /* 0x00007000ff0807ac */ /* 0x000e620008000c00 */
[----:B------:R-:W-:Y:S01]  /*0b40*/  PLOP3.LUT P1, PT, PT, PT, UP1, 0x80, 0x8 ;  /* 0x000000000008781c */ /* 0x000fe20003f2f018 */
[----:B------:R-:W-:-:S04]  /*0b50*/  @UP0 UIADD3 UR7, UPT, UPT, UR17, UR4, URZ ;  /* 0x0000000411070290 */ /* 0x000fc8000fffe0ff */
[----:B------:R-:W2:Y:S03]  /*0b60*/  @UP1 LDCU.128 UR12, c[0x0][0x380] ;  /* 0x00007000ff0c17ac */ /* 0x000ea60008000c00 */
[----:B0-----:R-:W-:Y:S01]  /*0b70*/  @P0 IMAD R7, R0, UR22, R23 ;  /* 0x0000001600070c24 */ /* 0x001fe2000f8e0217 */
[----:B------:R-:W-:-:S04]  /*0b80*/  @UP0 UIADD3 UR4, UPT, UPT, UR4, 0x2, URZ ;  /* 0x0000000204040890 */ /* 0x000fc8000fffe0ff */
[----:B------:R-:W-:Y:S02]  /*0b90*/  @UP1 UIADD3 UR17, UPT, UPT, UR17, UR4, URZ ;  /* 0x0000000411111290 */ /* 0x000fe4000fffe0ff */
[----:B-1----:R-:W-:Y:S01]  /*0ba0*/  @UP0 UIMAD.WIDE.U32 UR24, UR7, 0x8, UR8 ;  /* 0x00000008071808a5 */ /* 0x002fe2000f8e0008 */
[----:B------:R-:W-:Y:S01]  /*0bb0*/  MOV R16, UR10 ;  /* 0x0000000a00107c02 */ /* 0x000fe20008000f00 */
[----:B------:R-:W-:Y:S01]  /*0bc0*/  IMAD.U32 R17, RZ, RZ, UR11 ;  /* 0x0000000bff117e24 */ /* 0x000fe2000f8e00ff */
[----:B------:R-:W-:-:S03]  /*0bd0*/  @UP0 UIADD3 UR7, UPT, UPT, UR7, 0x1, URZ ;  /* 0x0000000107070890 */ /* 0x000fc6000fffe0ff */
[C-C-:B------:R-:W-:Y:S01]  /*0be0*/  @P0 IMAD.WIDE.U32 R2, R7.reuse, 0x8, R16.reuse ;  /* 0x0000000807020825 */ /* 0x140fe200078e0010 */
[----:B------:R-:W-:Y:S01]  /*0bf0*/  MOV R4, UR24 ;  /* 0x0000001800047c02 */ /* 0x000fe20008000f00 */
[----:B------:R-:W-:Y:S01]  /*0c00*/  @UP0 UIMAD.WIDE.U32 UR8, UR7, 0x8, UR8 ;  /* 0x00000008070808a5 */ /* 0x000fe2000f8e0008 */
[----:B------:R-:W-:Y:S01]  /*0c10*/  @P0 IADD3 R7, PT, PT, R7, UR22, RZ ;  /* 0x0000001607070c10 */ /* 0x000fe2000fffe0ff */
[----:B------:R-:W-:Y:S02]  /*0c20*/  IMAD.U32 R5, RZ, RZ, UR25 ;  /* 0x00000019ff057e24 */ /* 0x000fe4000f8e00ff */
[----:B------:R-:W3:Y:S01]  /*0c30*/  @P0 LDG.E.64 R2, desc[UR20][R2.64] ;  /* 0x0000001402020981 */ /* 0x000ee2000c1e1b00 */
[----:B------:R-:W-:Y:S01]  /*0c40*/  IMAD.U32 R0, RZ, RZ, UR4 ;  /* 0x00000004ff007e24 */ /* 0x000fe2000f8e00ff */
[----:B------:R-:W-:Y:S02]  /*0c50*/  MOV R14, UR8 ;  /* 0x00000008000e7c02 */ /* 0x000fe40008000f00 */
[----:B------:R-:W3:Y:S01]  /*0c60*/  @P0 LDG.E.64 R4, desc[UR20][R4.64] ;  /* 0x0000001404040981 */ /* 0x000ee2000c1e1b00 */
[----:B------:R-:W-:Y:S01]  /*0c70*/  @P0 IMAD.WIDE.U32 R16, R7, 0x8, R16 ;  /* 0x0000000807100825 */ /* 0x000fe200078e0010 */
[----:B--2---:R-:W-:-:S03]  /*0c80*/  MOV R10, UR14 ;  /* 0x0000000e000a7c02 */ /* 0x004fc60008000f00 */
[----:B------:R-:W-:Y:S01]  /*0c90*/  IMAD.U32 R15, RZ, RZ, UR9 ;  /* 0x00000009ff0f7e24 */ /* 0x000fe2000f8e00ff */
[----:B------:R-:W-:Y:S01]  /*0ca0*/  @UP1 UIMAD.WIDE.U32 UR8, UR17, 0x8, UR12 ;  /* 0x00000008110818a5 */ /* 0x000fe2000f8e000c */
[----:B------:R-:W-:Y:S01]  /*0cb0*/  IMAD.U32 R11, RZ, RZ, UR15 ;  /* 0x0000000fff0b7e24 */ /* 0x000fe2000f8e00ff */
[----:B------:R-:W2:Y:S01]  /*0cc0*/  @P0 LDG.E.64 R16, desc[UR20][R16.64] ;  /* 0x0000001410100981 */ /* 0x000ea2000c1e1b00 */
[----:B------:R-:W-:-:S03]  /*0cd0*/  @P1 IMAD R23, R0, UR22, R23 ;  /* 0x0000001600171c24 */ /* 0x000fc6000f8e0217 */
[----:B------:R-:W2:Y:S01]  /*0ce0*/  @P0 LDG.E.64 R14, desc[UR20][R14.64] ;  /* 0x000000140e0e0981 */ /* 0x000ea2000c1e1b00 */
[----:B------:R-:W-:Y:S01]  /*0cf0*/  @P1 IMAD.WIDE.U32 R10, R23, 0x8, R10 ;  /* 0x00000008170a1825 */ /* 0x000fe200078e000a */
[----:B------:R-:W-:-:S03]  /*0d00*/  MOV R8, UR8 ;  /* 0x0000000800087c02 */ /* 0x000fc60008000f00 */
[----:B------:R-:W-:Y:S02]  /*0d10*/  IMAD.U32 R9, RZ, RZ, UR9 ;  /* 0x00000009ff097e24 */ /* 0x000fe4000f8e00ff */
[----:B------:R-:W4:Y:S04]  /*0d20*/  @P1 LDG.E.64 R10, desc[UR20][R10.64] ;  /* 0x000000140a0a1981 */ /* 0x000f28000c1e1b00 */
[----:B------:R-:W4:Y:S01]  /*0d30*/  @P1 LDG.E.64 R8, desc[UR20][R8.64] ;  /* 0x0000001408081981 */ /* 0x000f22000c1e1b00 */
[----:B---3--:R-:W-:-:S08]  /*0d40*/  @P0 DFMA R2, R4, R2, R12 ;  /* 0x000000020402022b */ /* 0x008fd0000000000c */
[----:B--2---:R-:W-:-:S08]  /*0d50*/  @P0 DFMA R12, R14, R16, R2 ;  /* 0x000000100e0c022b */ /* 0x004fd00000000002 */
[----:B----4-:R-:W-:-:S11]  /*0d60*/  @P1 DFMA R12, R8, R10, R12 ;  /* 0x0000000a080c122b */ /* 0x010fd6000000000c */
.L_x_55:
[----:B------:R-:W-:Y:S01]  /*0d70*/  MOV R2, 0x652b82fe ;  /* 0x652b82fe00027802 */ /* 0x000fe20000000f00 */
[----:B------:R-:W-:Y:S01]  /*0d80*/  IMAD.MOV.U32 R3, RZ, RZ, 0x3ff71547 ;  /* 0x3ff71547ff037424 */ /* 0x000fe200078e00ff */
[----:B------:R-:W-:Y:S01]  /*0d90*/  UMOV UR8, 0xfefa39ef ;  /* 0xfefa39ef00087882 */ /* 0x000fe20000000000 */
[----:B------:R-:W-:Y:S01]  /*0da0*/  UMOV UR9, 0x3fe62e42 ;  /* 0x3fe62e4200097882 */ /* 0x000fe20000000000 */
[----:B------:R-:W-:Y:S01]  /*0db0*/  DADD R10, -RZ, -R12 ;  /* 0x00000000ff0a7229 */ /* 0x000fe2000000090c */
[----:B------:R-:W-:Y:S02]  /*0dc0*/  BSSY.RECONVERGENT B0, `(.L_x_59) ;  /* 0x0000037000007945 */ /* 0x000fe40003800200 */
[----:B------:R-:W-:-:S07]  /*0dd0*/  DFMA R2, R12, -R2, 6.75539944105574400000e+15 ;  /* 0x433800000c02742b */ /* 0x000fce0000000802 */
[----:B------:R-:W-:Y:S01]  /*0de0*/  FSETP.GEU.AND P0, PT, |R11|, 4.1917929649353027344, PT ;  /* 0x4086232b0b00780b */ /* 0x000fe20003f0e200 */
[----:B------:R-:W-:-:S08]  /*0df0*/  DADD R4, R2, -6.75539944105574400000e+15 ;  /* 0xc338000002047429 */ /* 0x000fd00000000000 */
[----:B------:R-:W-:Y:S01]  /*0e00*/  DFMA R8, R4, -UR8, -R12 ;  /* 0x8000000804087c2b */ /* 0x000fe2000800080c */
[----:B------:R-:W-:Y:S01]  /*0e10*/  UMOV UR8, 0x3b39803f ;  /* 0x3b39803f00087882 */ /* 0x000fe20000000000 */
[----:B------:R-:W-:-:S06]  /*0e20*/  UMOV UR9, 0x3c7abc9e ;  /* 0x3c7abc9e00097882 */ /* 0x000fcc0000000000 */
[----:B------:R-:W-:Y:S01]  /*0e30*/  DFMA R4, R4, -UR8, R8 ;  /* 0x8000000804047c2b */ /* 0x000fe20008000008 */
[----:B------:R-:W-:Y:S01]  /*0e40*/  UMOV UR8, 0x69ce2bdf ;  /* 0x69ce2bdf00087882 */ /* 0x000fe20000000000 */
[----:B------:R-:W-:Y:S01]  /*0e50*/  MOV R8, 0xfca213ea ;  /* 0xfca213ea00087802 */ /* 0x000fe20000000f00 */
[----:B------:R-:W-:Y:S01]  /*0e60*/  IMAD.MOV.U32 R9, RZ, RZ, 0x3e928af3 ;  /* 0x3e928af3ff097424 */ /* 0x000fe200078e00ff */
[----:B------:R-:W-:-:S05]  /*0e70*/  UMOV UR9, 0x3e5ade15 ;  /* 0x3e5ade1500097882 */ /* 0x000fca0000000000 */
        /* <DEDUP_REMOVED lines=27> */
[----:B------:R-:W-:Y:S01]  /*1030*/  LEA R5, R2, R9, 0x14 ;  /* 0x0000000902057211 */ /* 0x000fe200078ea0ff */
[----:B------:R-:W-:Y:S01]  /*1040*/  IMAD.MOV.U32 R4, RZ, RZ, R8 ;  /* 0x000000ffff047224 */ /* 0x000fe200078e0008 */
[----:B------:R-:W-:Y:S06]  /*1050*/  @!P0 BRA `(.L_x_60) ;  /* 0x0000000000348947 */ /* 0x000fec0003800000 */
[----:B------:R-:W-:Y:S01]  /*1060*/  FSETP.GEU.AND P1, PT, |R11|, 4.2275390625, PT ;  /* 0x408748000b00780b */ /* 0x000fe20003f2e200 */
[C---:B------:R-:W-:Y:S02]  /*1070*/  DADD R4, -R12.reuse, +INF ;  /* 0x7ff000000c047429 */ /* 0x040fe40000000100 */
[----:B------:R-:W-:-:S08]  /*1080*/  DSETP.GT.AND P0, PT, R12, RZ, PT ;  /* 0x000000ff0c00722a */ /* 0x000fd00003f04000 */
[----:B------:R-:W-:Y:S02]  /*1090*/  FSEL R4, R4, RZ, !P0 ;  /* 0x000000ff04047208 */ /* 0x000fe40004000000 */
[----:B------:R-:W-:Y:S02]  /*10a0*/  @!P1 LEA.HI R0, R2, R2, RZ, 0x1 ;  /* 0x0000000202009211 */ /* 0x000fe400078f08ff */
[----:B------:R-:W-:Y:S02]  /*10b0*/  FSEL R5, R5, RZ, !P0 ;  /* 0x000000ff05057208 */ /* 0x000fe40004000000 */
[----:B------:R-:W-:-:S04]  /*10c0*/  @!P1 SHF.R.S32.HI R3, RZ, 0x1, R0 ;  /* 0x00000001ff039819 */ /* 0x000fc80000011400 */
[----:B------:R-:W-:Y:S01]  /*10d0*/  @!P1 IADD3 R2, PT, PT, R2, -R3, RZ ;  /* 0x8000000302029210 */ /* 0x000fe20007ffe0ff */
[----:B------:R-:W-:-:S03]  /*10e0*/  @!P1 IMAD R3, R3, 0x100000, R9 ;  /* 0x0010000003039824 */ /* 0x000fc600078e0209 */
[----:B------:R-:W-:Y:S02]  /*10f0*/  @!P1 LEA R9, R2, 0x3ff00000, 0x14 ;  /* 0x3ff0000002099811 */ /* 0x000fe400078ea0ff */
[----:B------:R-:W-:Y:S01]  /*1100*/  @!P1 MOV R2, R8 ;  /* 0x0000000800029202 */ /* 0x000fe20000000f00 */
[----:B------:R-:W-:-:S06]  /*1110*/  @!P1 IMAD.MOV.U32 R8, RZ, RZ, RZ ;  /* 0x000000ffff089224 */ /* 0x000fcc00078e00ff */
[----:B------:R-:W-:-:S11]  /*1120*/  @!P1 DMUL R4, R2, R8 ;  /* 0x0000000802049228 */ /* 0x000fd60000000000 */
.L_x_60:
[----:B0-----:R-:W-:Y:S05]  /*1130*/  BSYNC.RECONVERGENT B0 ;  /* 0x0000000000007941 */ /* 0x001fea0003800200 */
.L_x_59:
[----:B------:R-:W-:Y:S01]  /*1140*/  DADD R10, R4, 1 ;  /* 0x3ff00000040a7429 */ /* 0x000fe20000000000 */
[----:B------:R-:W-:Y:S05]  /*1150*/  BSSY.RECONVERGENT B0, `(.L_x_61) ;  /* 0x0000010000007945 */ /* 0x000fea0003800200 */
[----:B------:R-:W0:Y:S04]  /*1160*/  MUFU.RCP64H R3, R11 ;  /* 0x0000000b00037308 */ /* 0x000e280000001800 */
[----:B------:R-:W-:-:S04]  /*1170*/  IADD3 R2, PT, PT, R11, 0x300402, RZ ;  /* 0x003004020b027810 */ /* 0x000fc80007ffe0ff */
[----:B------:R-:W-:Y:S02]  /*1180*/  FSETP.GEU.AND P0, PT, |R2|, 5.8789094863358348022e-39, PT ;  /* 0x004004020200780b */ /* 0x000fe40003f0e200 */
[----:B0-----:R-:W-:-:S08]  /*1190*/  DFMA R4, -R10, R2, 1 ;  /* 0x3ff000000a04742b */ /* 0x001fd00000000102 */
[----:B------:R-:W-:-:S08]  /*11a0*/  DFMA R4, R4, R4, R4 ;  /* 0x000000040404722b */ /* 0x000fd00000000004 */
[----:B------:R-:W-:-:S08]  /*11b0*/  DFMA R4, R2, R4, R2 ;  /* 0x000000040204722b */ /* 0x000fd00000000002 */
[----:B------:R-:W-:-:S08]  /*11c0*/  DFMA R8, -R10, R4, 1 ;  /* 0x3ff000000a08742b */ /* 0x000fd00000000104 */
[----:B------:R-:W-:Y:S01]  /*11d0*/  DFMA R2, R4, R8, R4 ;  /* 0x000000080402722b */ /* 0x000fe20000000004 */
[----:B------:R-:W-:Y:S10]  /*11e0*/  @P0 BRA `(.L_x_62) ;  /* 0x0000000000180947 */ /* 0x000ff40003800000 */
[----:B------:R-:W-:-:S05]  /*11f0*/  LOP3.LUT R0, R11, 0x7fffffff, RZ, 0xc0, !PT ;  /* 0x7fffffff0b007812 */ /* 0x000fca00078ec0ff */
[----:B------:R-:W-:Y:S01]  /*1200*/  VIADD R8, R0, 0xfff00000 ;  /* 0xfff0000000087836 */ /* 0x000fe20000000000 */
[----:B------:R-:W-:-:S07]  /*1210*/  MOV R0, 0x1230 ;  /* 0x0000123000007802 */ /* 0x000fce0000000f00 */
[----:B------:R-:W-:Y:S05]  /*1220*/  CALL.REL.NOINC `($__internal_2_$__cuda_sm20_dblrcp_rn_slowpath_v3) ;  /* 0x0000000000487944 */ /* 0x000fea0003c00000 */
[----:B------:R-:W-:Y:S02]  /*1230*/  MOV R2, R4 ;  /* 0x0000000400027202 */ /* 0x000fe40000000f00 */
[----:B------:R-:W-:-:S07]  /*1240*/  MOV R3, R5 ;  /* 0x0000000500037202 */ /* 0x000fce0000000f00 */
.L_x_62:
[----:B------:R-:W-:Y:S05]  /*1250*/  BSYNC.RECONVERGENT B0 ;  /* 0x0000000000007941 */ /* 0x000fea0003800200 */
.L_x_61:
[----:B------:R-:W0:Y:S01]  /*1260*/  LDC.64 R8, c[0x0][0x380] ;  /* 0x0000e000ff087b82 */ /* 0x000e220000000a00 */
[----:B------:R-:W-:Y:S01]  /*1270*/  VIADD R5, R6, UR19 ;  /* 0x0000001306057c36 */ /* 0x000fe20008000000 */
[----:B------:R-:W-:Y:S01]  /*1280*/  MOV R0, 0x8 ;  /* 0x0000000800007802 */ /* 0x000fe20000000f00 */
[----:B------:R1:W-:Y:S01]  /*1290*/  STL.64 [R1], R2 ;  /* 0x0000000201007387 */ /* 0x0003e20000100a00 */
[----:B------:R-:W2:Y:S01]  /*12a0*/  LDCU.64 UR8, c[0x4][URZ] ;  /* 0x01000000ff0877ac */ /* 0x000ea20008000a00 */
[----:B------:R-:W-:Y:S01]  /*12b0*/  IMAD.U32 R6, RZ, RZ, UR5 ;  /* 0x00000005ff067e24 */ /* 0x000fe2000f8e00ff */
[----:B------:R-:W-:Y:S02]  /*12c0*/  MOV R7, UR6 ;  /* 0x0000000600077c02 */ /* 0x000fe40008000f00 */
[----:B------:R1:W3:Y:S01]  /*12d0*/  LDC.64 R10, c[0x4][R0] ;  /* 0x01000000000a7b82 */ /* 0x0002e20000000a00 */
[----:B--2---:R-:W-:Y:S01]  /*12e0*/  MOV R4, UR8 ;  /* 0x0000000800047c02 */ /* 0x004fe20008000f00 */
[----:B0-----:R-:W-:Y:S01]  /*12f0*/  IMAD.WIDE.U32 R8, R5, 0x8, R8 ;  /* 0x0000000805087825 */ /* 0x001fe200078e0008 */
[----:B------:R-:W-:-:S04]  /*1300*/  MOV R5, UR9 ;  /* 0x0000000900057c02 */ /* 0x000fc80008000f00 */
[----:B------:R1:W-:Y:S03]  /*1310*/  STG.E.64 desc[UR20][R8.64], R2 ;  /* 0x0000000208007986 */ /* 0x0003e6000c101b14 */
[----:B------:R-:W-:-:S07]  /*1320*/  LEPC R20, `(.L_x_63) ;  /* 0x000000001014794e */ /* 0x000fce0000000000 */
[----:B-1-3--:R-:W-:Y:S05]  /*1330*/  CALL.ABS.NOINC R10 ;  /* 0x000000000a007343 */ /* 0x00afea0003c00000 */
.L_x_63:
[----:B------:R-:W-:Y:S05]  /*1340*/  EXIT ;  /* 0x000000000000794d */ /* 0x000fea0003800000 */
        .weak           $__internal_2_$__cuda_sm20_dblrcp_rn_slowpath_v3
        .type           $__internal_2_$__cuda_sm20_dblrcp_rn_slowpath_v3,@function
        .size           $__internal_2_$__cuda_sm20_dblrcp_rn_slowpath_v3,(.L_x_72 - $__internal_2_$__cuda_sm20_dblrcp_rn_slowpath_v3)
$__internal_2_$__cuda_sm20_dblrcp_rn_slowpath_v3:
[----:B------:R-:W-:Y:S01]  /*1350*/  MOV R2, R10 ;  /* 0x0000000a00027202 */ /* 0x000fe20000000f00 */
[----:B------:R-:W-:Y:S01]  /*1360*/  IMAD.MOV.U32 R3, RZ, RZ, R11 ;  /* 0x000000ffff037224 */ /* 0x000fe200078e000b */
[----:B------:R-:W-:Y:S05]  /*1370*/  BSSY.RECONVERGENT B1, `(.L_x_64) ;  /* 0x0000024000017945 */ /* 0x000fea0003800200 */
[----:B------:R-:W-:-:S14]  /*1380*/  DSETP.GTU.AND P0, PT, |R2|, +INF , PT ;  /* 0x7ff000000200742a */ /* 0x000fdc0003f0c200 */
[----:B------:R-:W-:Y:S05]  /*1390*/  @P0 BRA `(.L_x_65) ;  /* 0x00000000007c0947 */ /* 0x000fea0003800000 */
[----:B------:R-:W-:-:S04]  /*13a0*/  LOP3.LUT R10, R11, 0x7fffffff, RZ, 0xc0, !PT ;  /* 0x7fffffff0b0a7812 */ /* 0x000fc800078ec0ff */
[----:B------:R-:W-:-:S04]  /*13b0*/  IADD3 R4, PT, PT, R10, -0x1, RZ ;  /* 0xffffffff0a047810 */ /* 0x000fc80007ffe0ff */
[----:B------:R-:W-:-:S13]  /*13c0*/  ISETP.GE.U32.AND P0, PT, R4, 0x7fefffff, PT ;  /* 0x7fefffff0400780c */ /* 0x000fda0003f06070 */
[----:B------:R-:W-:Y:S02]  /*13d0*/  @P0 LOP3.LUT R5, R3, 0x7ff00000, RZ, 0x3c, !PT ;  /* 0x7ff0000003050812 */ /* 0x000fe400078e3cff */
[----:B------:R-:W-:Y:S01]  /*13e0*/  @P0 MOV R4, RZ ;  /* 0x000000ff00040202 */ /* 0x000fe20000000f00 */
[----:B------:R-:W-:Y:S06]  /*13f0*/  @P0 BRA `(.L_x_66) ;  /* 0x00000000006c0947 */ /* 0x000fec0003800000 */
[----:B------:R-:W-:-:S13]  /*1400*/  ISETP.GE.U32.AND P0, PT, R10, 0x1000001, PT ;  /* 0x010000010a00780c */ /* 0x000fda0003f06070 */
[----:B------:R-:W-:Y:S05]  /*1410*/  @!P0 BRA `(.L_x_67) ;  /* 0x0000000000348947 */ /* 0x000fea0003800000 */
[----:B------:R-:W-:Y:S01]  /*1420*/  VIADD R5, R3, 0xc0200000 ;  /* 0xc020000003057836 */ /* 0x000fe20000000000 */
[----:B------:R-:W-:-:S03]  /*1430*/  MOV R4, R2 ;  /* 0x0000000200047202 */ /* 0x000fc60000000f00 */
[----:B------:R-:W0:Y:S03]  /*1440*/  MUFU.RCP64H R9, R5 ;  /* 0x0000000500097308 */ /* 0x000e260000001800 */
[----:B0-----:R-:W-:-:S08]  /*1450*/  DFMA R10, -R4, R8, 1 ;  /* 0x3ff00000040a742b */ /* 0x001fd00000000108 */
[----:B------:R-:W-:-:S08]  /*1460*/  DFMA R10, R10, R10, R10 ;  /* 0x0000000a0a0a722b */ /* 0x000fd0000000000a */
[----:B------:R-:W-:-:S08]  /*1470*/  DFMA R10, R8, R10, R8 ;  /* 0x0000000a080a722b */ /* 0x000fd00000000008 */
[----:B------:R-:W-:-:S08]  /*1480*/  DFMA R8, -R4, R10, 1 ;  /* 0x3ff000000408742b */ /* 0x000fd0000000010a */
[----:B------:R-:W-:-:S08]  /*1490*/  DFMA R8, R10, R8, R10 ;  /* 0x000000080a08722b */ /* 0x000fd0000000000a */
[----:B------:R-:W-:-:S08]  /*14a0*/  DMUL R8, R8, 2.2250738585072013831e-308 ;  /* 0x0010000008087828 */ /* 0x000fd00000000000 */
[----:B------:R-:W-:-:S08]  /*14b0*/  DFMA R2, -R2, R8, 1 ;  /* 0x3ff000000202742b */ /* 0x000fd00000000108 */
[----:B------:R-:W-:-:S08]  /*14c0*/  DFMA R2, R2, R2, R2 ;  /* 0x000000020202722b */ /* 0x000fd00000000002 */
[----:B------:R-:W-:Y:S01]  /*14d0*/  DFMA R4, R8, R2, R8 ;  /* 0x000000020804722b */ /* 0x000fe20000000008 */
[----:B------:R-:W-:Y:S10]  /*14e0*/  BRA `(.L_x_66) ;  /* 0x0000000000307947 */ /* 0x000ff40003800000 */
.L_x_67:
[----:B------:R-:W-:Y:S01]  /*14f0*/  DMUL R2, R2, 8.11296384146066816958e+31 ;  /* 0x4690000002027828 */ /* 0x000fe20000000000 */
[----:B------:R-:W-:-:S05]  /*1500*/  MOV R4, R8 ;  /* 0x0000000800047202 */ /* 0x000fca0000000f00 */
[----:B------:R-:W0:Y:S02]  /*1510*/  MUFU.RCP64H R5, R3 ;  /* 0x0000000300057308 */ /* 0x000e240000001800 */
[----:B0-----:R-:W-:-:S08]  /*1520*/  DFMA R8, -R2, R4, 1 ;  /* 0x3ff000000208742b */ /* 0x001fd00000000104 */
[----:B------:R-:W-:-:S08]  /*1530*/  DFMA R8, R8, R8, R8 ;  /* 0x000000080808722b */ /* 0x000fd00000000008 */
[----:B------:R-:W-:-:S08]  /*1540*/  DFMA R8, R4, R8, R4 ;  /* 0x000000080408722b */ /* 0x000fd00000000004 */
[----:B------:R-:W-:-:S08]  /*1550*/  DFMA R4, -R2, R8, 1 ;  /* 0x3ff000000204742b */ /* 0x000fd00000000108 */
[----:B------:R-:W-:-:S08]  /*1560*/  DFMA R4, R8, R4, R8 ;  /* 0x000000040804722b */ /* 0x000fd00000000008 */
[----:B------:R-:W-:Y:S01]  /*1570*/  DMUL R4, R4, 8.11296384146066816958e+31 ;  /* 0x4690000004047828 */ /* 0x000fe20000000000 */
[----:B------:R-:W-:Y:S10]  /*1580*/  BRA `(.L_x_66) ;  /* 0x0000000000087947 */ /* 0x000ff40003800000 */
.L_x_65:
[----:B------:R-:W-:Y:S01]  /*1590*/  LOP3.LUT R5, R3, 0x80000, RZ, 0xfc, !PT ;  /* 0x0008000003057812 */ /* 0x000fe200078efcff */
[----:B------:R-:W-:-:S07]  /*15a0*/  IMAD.MOV.U32 R4, RZ, RZ, R2 ;  /* 0x000000ffff047224 */ /* 0x000fce00078e0002 */
.L_x_66:
[----:B------:R-:W-:Y:S05]  /*15b0*/  BSYNC.RECONVERGENT B1 ;  /* 0x0000000000017941 */ /* 0x000fea0003800200 */
.L_x_64:
[----:B------:R-:W-:Y:S01]  /*15c0*/  HFMA2 R3, -RZ, RZ, 0, 0 ;  /* 0x00000000ff037431 */ /* 0x000fe200000001ff */
[----:B------:R-:W-:-:S04]  /*15d0*/  MOV R2, R0 ;  /* 0x0000000000027202 */ /* 0x000fc80000000f00 */
[----:B------:R-:W-:Y:S05]  /*15e0*/  RET.REL.NODEC R2 `(_Z13forwardKernelPdS_jjjjj) ;  /* 0xffffffe802847950 */ /* 0x000fea0003c3ffff */
.L_x_68:
        /* <DEDUP_REMOVED lines=9> */
.L_x_72:


//--------------------- .nv.global.init           --------------------------
	.section	.nv.global.init,"aw",@progbits
.nv.global.init:
	.type		$str,@object
	.size		$str,(.L_5 - $str)
$str:
        /*0000*/ 	.byte	0x6f, 0x75, 0x74, 0x20, 0x3d, 0x20, 0x25, 0x66, 0x0a, 0x00
.L_5:


//--------------------- .nv.shared.reserved.0     --------------------------
	.section	.nv.shared.reserved.0,"aw",@nobits
	.weak		__nv_reservedSMEM_offset_0_alias
	.size		__nv_reservedSMEM_offset_0_alias, 0, 64
	.other		__nv_reservedSMEM_offset_0_alias,@"STO_CUDA_RESERVED_SHARED STV_DEFAULT"
__nv_reservedSMEM_offset_0_alias:
	.zero		0
	.zero		64


//--------------------- .nv.constant0._Z18updateInputWeightsPdS_S_S_jjjjj17TrainingAlgorithmS_S_S_S_ --------------------------
	.section	.nv.constant0._Z18updateInputWeightsPdS_S_S_jjjjj17TrainingAlgorithmS_S_S_S_,"a",@progbits
	.sectionflags	@""
	.align	4
.nv.constant0._Z18updateInputWeightsPdS_S_S_jjjjj17TrainingAlgorithmS_S_S_S_:
	.zero		984


//--------------------- .nv.constant0._Z21calculateHiddensDeltaPdS_S_jjjjj --------------------------
	.section	.nv.constant0._Z21calculateHiddensDeltaPdS_S_jjjjj,"a",@progbits
	.sectionflags	@""
	.align	4
.nv.constant0._Z21calculateHiddensDeltaPdS_S_jjjjj:
	.zero		940


//--------------------- .nv.constant0._Z20calculateOutputDeltaPdS_S_j --------------------------
	.section	.nv.constant0._Z20calculateOutputDeltaPdS_S_j,"a",@progbits
	.sectionflags	@""
	.align	4
.nv.constant0._Z20calculateOutputDeltaPdS_S_j:
	.zero		924


//--------------------- .nv.constant0._Z13forwardKernelPdS_jjjjj --------------------------
	.section	.nv.constant0._Z13forwardKernelPdS_jjjjj,"a",@progbits
	.sectionflags	@""
	.align	4
.nv.constant0._Z13forwardKernelPdS_jjjjj:
	.zero		932


//--------------------- SYMBOLS --------------------------

	.type		.nv.reservedSmem.offset0,@object
	.size		.nv.reservedSmem.offset0,0x4
	.type		vprintf,@function
